	.headerflags	@"EF_CUDA_TEXMODE_UNIFIED EF_CUDA_64BIT_ADDRESS EF_CUDA_ACCELERATORS EF_CUDA_SM90 EF_CUDA_VIRTUAL_SM(EF_CUDA_SM90)"
	.elftype	@"ET_EXEC"


//--------------------- .nv.info                  --------------------------
	.section	.nv.info,"",@"SHT_CUDA_INFO"
	.align	4


	//----- nvinfo : EIATTR_REGCOUNT
	.align		4
        /*0000*/ 	.byte	0x04, 0x2f
        /*0002*/ 	.short	(.L_2 - .L_1)
	.align		4
.L_1:
        /*0004*/ 	.word	index@(cross_entropy_fwd_kernel)
        /*0008*/ 	.word	0x00000032


	//----- nvinfo : EIATTR_MIN_STACK_SIZE
	.align		4
.L_2:
        /*000c*/ 	.byte	0x04, 0x12
        /*000e*/ 	.short	(.L_4 - .L_3)
	.align		4
.L_3:
        /*0010*/ 	.word	index@(cross_entropy_fwd_kernel)
        /*0014*/ 	.word	0x00000000


	//----- nvinfo : EIATTR_FRAME_SIZE
	.align		4
.L_4:
        /*0018*/ 	.byte	0x04, 0x11
        /*001a*/ 	.short	(.L_6 - .L_5)
	.align		4
.L_5:
        /*001c*/ 	.word	index@(cross_entropy_fwd_kernel)
        /*0020*/ 	.word	0x00000000


	//----- nvinfo : EIATTR_MIN_STACK_SIZE
	.align		4
.L_6:
        /*0024*/ 	.byte	0x04, 0x12
        /*0026*/ 	.short	(.L_8 - .L_7)
	.align		4
.L_7:
        /*0028*/ 	.word	index@(cross_entropy_fwd_kernel)
        /*002c*/ 	.word	0x00000000
.L_8:


//--------------------- .nv.info.cross_entropy_fwd_kernel --------------------------
	.section	.nv.info.cross_entropy_fwd_kernel,"",@"SHT_CUDA_INFO"
	.sectionflags	@""
	.align	4


	//----- nvinfo : EIATTR_CUDA_API_VERSION
	.align		4
        /*0000*/ 	.byte	0x04, 0x37
        /*0002*/ 	.short	(.L_10 - .L_9)
.L_9:
        /*0004*/ 	.word	0x0000007c


	//----- nvinfo : EIATTR_KPARAM_INFO
	.align		4
.L_10:
        /*0008*/ 	.byte	0x04, 0x17
        /*000a*/ 	.short	(.L_12 - .L_11)
.L_11:
        /*000c*/ 	.word	0x00000000
        /*0010*/ 	.short	0x000c
        /*0012*/ 	.short	0x0044
        /*0014*/ 	.byte	0x00, 0xf0, 0x11, 0x00


	//----- nvinfo : EIATTR_KPARAM_INFO
	.align		4
.L_12:
        /*0018*/ 	.byte	0x04, 0x17
        /*001a*/ 	.short	(.L_14 - .L_13)
.L_13:
        /*001c*/ 	.word	0x00000000
        /*0020*/ 	.short	0x000b
        /*0022*/ 	.short	0x0040
        /*0024*/ 	.byte	0x00, 0xf0, 0x11, 0x00


	//----- nvinfo : EIATTR_KPARAM_INFO
	.align		4
.L_14:
        /*0028*/ 	.byte	0x04, 0x17
        /*002a*/ 	.short	(.L_16 - .L_15)
.L_15:
        /*002c*/ 	.word	0x00000000
        /*0030*/ 	.short	0x000a
        /*0032*/ 	.short	0x003c
        /*0034*/ 	.byte	0x00, 0xf0, 0x11, 0x00


	//----- nvinfo : EIATTR_KPARAM_INFO
	.align		4
.L_16:
        /*0038*/ 	.byte	0x04, 0x17
        /*003a*/ 	.short	(.L_18 - .L_17)
.L_17:
        /*003c*/ 	.word	0x00000000
        /*0040*/ 	.short	0x0009
        /*0042*/ 	.short	0x0038
        /*0044*/ 	.byte	0x00, 0xf0, 0x11, 0x00


	//----- nvinfo : EIATTR_KPARAM_INFO
	.align		4
.L_18:
        /*0048*/ 	.byte	0x04, 0x17
        /*004a*/ 	.short	(.L_20 - .L_19)
.L_19:
        /*004c*/ 	.word	0x00000000
        /*0050*/ 	.short	0x0008
        /*0052*/ 	.short	0x0034
        /*0054*/ 	.byte	0x00, 0xf0, 0x11, 0x00


	//----- nvinfo : EIATTR_KPARAM_INFO
	.align		4
.L_20:
        /*0058*/ 	.byte	0x04, 0x17
        /*005a*/ 	.short	(.L_22 - .L_21)
.L_21:
        /*005c*/ 	.word	0x00000000
        /*0060*/ 	.short	0x0007
        /*0062*/ 	.short	0x0030
        /*0064*/ 	.byte	0x00, 0xf0, 0x11, 0x00


	//----- nvinfo : EIATTR_KPARAM_INFO
	.align		4
.L_22:
        /*0068*/ 	.byte	0x04, 0x17
        /*006a*/ 	.short	(.L_24 - .L_23)
.L_23:
        /*006c*/ 	.word	0x00000000
        /*0070*/ 	.short	0x0006
        /*0072*/ 	.short	0x002c
        /*0074*/ 	.byte	0x00, 0xf0, 0x11, 0x00


	//----- nvinfo : EIATTR_KPARAM_INFO
	.align		4
.L_24:
        /*0078*/ 	.byte	0x04, 0x17
        /*007a*/ 	.short	(.L_26 - .L_25)
.L_25:
        /*007c*/ 	.word	0x00000000
        /*0080*/ 	.short	0x0005
        /*0082*/ 	.short	0x0028
        /*0084*/ 	.byte	0x00, 0xf0, 0x11, 0x00


	//----- nvinfo : EIATTR_KPARAM_INFO
	.align		4
.L_26:
        /*0088*/ 	.byte	0x04, 0x17
        /*008a*/ 	.short	(.L_28 - .L_27)
.L_27:
        /*008c*/ 	.word	0x00000000
        /*0090*/ 	.short	0x0004
        /*0092*/ 	.short	0x0020
        /*0094*/ 	.byte	0x00, 0xf4, 0x21, 0x00


	//----- nvinfo : EIATTR_KPARAM_INFO
	.align		4
.L_28:
        /*0098*/ 	.byte	0x04, 0x17
        /*009a*/ 	.short	(.L_30 - .L_29)
.L_29:
        /*009c*/ 	.word	0x00000000
        /*00a0*/ 	.short	0x0003
        /*00a2*/ 	.short	0x0018
        /*00a4*/ 	.byte	0x00, 0xf4, 0x21, 0x00


	//----- nvinfo : EIATTR_KPARAM_INFO
	.align		4
.L_30:
        /*00a8*/ 	.byte	0x04, 0x17
        /*00aa*/ 	.short	(.L_32 - .L_31)
.L_31:
        /*00ac*/ 	.word	0x00000000
        /*00b0*/ 	.short	0x0002
        /*00b2*/ 	.short	0x0010
        /*00b4*/ 	.byte	0x00, 0xf4, 0x21, 0x00


	//----- nvinfo : EIATTR_KPARAM_INFO
	.align		4
.L_32:
        /*00b8*/ 	.byte	0x04, 0x17
        /*00ba*/ 	.short	(.L_34 - .L_33)
.L_33:
        /*00bc*/ 	.word	0x00000000
        /*00c0*/ 	.short	0x0001
        /*00c2*/ 	.short	0x0008
        /*00c4*/ 	.byte	0x00, 0xf4, 0x21, 0x00


	//----- nvinfo : EIATTR_KPARAM_INFO
	.align		4
.L_34:
        /*00c8*/ 	.byte	0x04, 0x17
        /*00ca*/ 	.short	(.L_36 - .L_35)
.L_35:
        /*00cc*/ 	.word	0x00000000
        /*00d0*/ 	.short	0x0000
        /*00d2*/ 	.short	0x0000
        /*00d4*/ 	.byte	0x00, 0xf4, 0x21, 0x00


	//----- nvinfo : EIATTR_SPARSE_MMA_MASK
	.align		4
.L_36:
        /*00d8*/ 	.byte	0x03, 0x50
        /*00da*/ 	.short	0x0000


	//----- nvinfo : EIATTR_MAXREG_COUNT
	.align		4
        /*00dc*/ 	.byte	0x03, 0x1b
        /*00de*/ 	.short	0x0080


	//----- nvinfo : EIATTR_COOP_GROUP_MASK_REGIDS
	.align		4
        /*00e0*/ 	.byte	0x04, 0x29
        /*00e2*/ 	.short	(.L_38 - .L_37)


	//   ....[0]....
.L_37:
        /*00e4*/ 	.word	0xffffffff


	//   ....[1]....
        /*00e8*/ 	.word	0xffffffff


	//   ....[2]....
        /*00ec*/ 	.word	0xffffffff


	//   ....[3]....
        /*00f0*/ 	.word	0xffffffff


	//   ....[4]....
        /*00f4*/ 	.word	0xffffffff


	//   ....[5]....
        /*00f8*/ 	.word	0xffffffff


	//   ....[6]....
        /*00fc*/ 	.word	0xffffffff


	//   ....[7]....
        /*0100*/ 	.word	0xffffffff


	//   ....[8]....
        /*0104*/ 	.word	0xffffffff


	//   ....[9]....
        /*0108*/ 	.word	0xffffffff


	//   ....[10]....
        /*010c*/ 	.word	0xffffffff


	//   ....[11]....
        /*0110*/ 	.word	0xffffffff


	//   ....[12]....
        /*0114*/ 	.word	0xffffffff


	//   ....[13]....
        /*0118*/ 	.word	0xffffffff


	//   ....[14]....
        /*011c*/ 	.word	0xffffffff


	//   ....[15]....
        /*0120*/ 	.word	0xffffffff


	//   ....[16]....
        /*0124*/ 	.word	0xffffffff


	//   ....[17]....
        /*0128*/ 	.word	0xffffffff


	//----- nvinfo : EIATTR_COOP_GROUP_INSTR_OFFSETS
	.align		4
.L_38:
        /*012c*/ 	.byte	0x04, 0x28
        /*012e*/ 	.short	(.L_40 - .L_39)


	//   ....[0]....
.L_39:
        /*0130*/ 	.word	0x00000ba0


	//   ....[1]....
        /*0134*/ 	.word	0x00000bc0


	//   ....[2]....
        /*0138*/ 	.word	0x00000be0


	//   ....[3]....
        /*013c*/ 	.word	0x00000c00


	//   ....[4]....
        /*0140*/ 	.word	0x00000c20


	//   ....[5]....
        /*0144*/ 	.word	0x00000c70


	//   ....[6]....
        /*0148*/ 	.word	0x00000c90


	//   ....[7]....
        /*014c*/ 	.word	0x00000cb0


	//   ....[8]....
        /*0150*/ 	.word	0x00000cd0


	//   ....[9]....
        /*0154*/ 	.word	0x00001b50


	//   ....[10]....
        /*0158*/ 	.word	0x00001b70


	//   ....[11]....
        /*015c*/ 	.word	0x00001b90


	//   ....[12]....
        /*0160*/ 	.word	0x00001bb0


	//   ....[13]....
        /*0164*/ 	.word	0x00001bd0


	//   ....[14]....
        /*0168*/ 	.word	0x00001c20


	//   ....[15]....
        /*016c*/ 	.word	0x00001c40


	//   ....[16]....
        /*0170*/ 	.word	0x00001c60


	//   ....[17]....
        /*0174*/ 	.word	0x00001c80


	//----- nvinfo : EIATTR_EXIT_INSTR_OFFSETS
	.align		4
.L_40:
        /*0178*/ 	.byte	0x04, 0x1c
        /*017a*/ 	.short	(.L_42 - .L_41)


	//   ....[0]....
.L_41:
        /*017c*/ 	.word	0x00002250


	//   ....[1]....
        /*0180*/ 	.word	0x00002290


	//----- nvinfo : EIATTR_REQNTID
	.align		4
.L_42:
        /*0184*/ 	.byte	0x04, 0x10
        /*0186*/ 	.short	(.L_44 - .L_43)
.L_43:
        /*0188*/ 	.word	0x00000200
        /*018c*/ 	.word	0x00000001
        /*0190*/ 	.word	0x00000001


	//----- nvinfo : EIATTR_CBANK_PARAM_SIZE
	.align		4
.L_44:
        /*0194*/ 	.byte	0x03, 0x19
        /*0196*/ 	.short	0x0048


	//----- nvinfo : EIATTR_PARAM_CBANK
	.align		4
        /*0198*/ 	.byte	0x04, 0x0a
        /*019a*/ 	.short	(.L_46 - .L_45)
	.align		4
.L_45:
        /*019c*/ 	.word	index@(.nv.constant0.cross_entropy_fwd_kernel)
        /*01a0*/ 	.short	0x0210
        /*01a2*/ 	.short	0x0048


	//----- nvinfo : EIATTR_SW_WAR
	.align		4
.L_46:
        /*01a4*/ 	.byte	0x04, 0x36
        /*01a6*/ 	.short	(.L_48 - .L_47)
.L_47:
        /*01a8*/ 	.word	0x00000008
.L_48:


//--------------------- .nv.callgraph             --------------------------
	.section	.nv.callgraph,"",@"SHT_CUDA_CALLGRAPH"
	.align	4
	.sectionentsize	8
	.align		4
        /*0000*/ 	.word	0x00000000
	.align		4
        /*0004*/ 	.word	0xffffffff
	.align		4
        /*0008*/ 	.word	0x00000000
	.align		4
        /*000c*/ 	.word	0xfffffffe
	.align		4
        /*0010*/ 	.word	0x00000000
	.align		4
        /*0014*/ 	.word	0xfffffffd
	.align		4
        /*0018*/ 	.word	0x00000000
	.align		4
        /*001c*/ 	.word	0xfffffffc


//--------------------- .nv.constant4             --------------------------
	.section	.nv.constant4,"a",@progbits
	.align	8
	.align		8
.nv.constant4:
        /*0000*/ 	.dword	_$_str


//--------------------- .text.cross_entropy_fwd_kernel --------------------------
	.section	.text.cross_entropy_fwd_kernel,"ax",@progbits
	.sectionflags	@"SHF_BARRIERS=1"
	.align	128
        .global         cross_entropy_fwd_kernel
        .type           cross_entropy_fwd_kernel,@function
        .size           cross_entropy_fwd_kernel,(.L_x_4 - cross_entropy_fwd_kernel)
        .other          cross_entropy_fwd_kernel,@"STO_CUDA_ENTRY STV_DEFAULT"
cross_entropy_fwd_kernel:
.text.cross_entropy_fwd_kernel:
[----:B------:R-:W0:Y:S02]  /*0000*/  LDC R1, c[0x0][0x28] ;  /* 0x00000a00ff017b82 */ /* 0x000e240000000800 */
[----:B------:R-:W1:Y:S01]  /*0010*/  S2UR UR6, SR_CTAID.X ;  /* 0x00000000000679c3 */ /* 0x000e620000002500 */
[----:B------:R-:W-:Y:S01]  /*0020*/  ULDC.64 UR4, c[0x0][0x250] ;  /* 0x0000940000047ab9 */ /* 0x000fe20000000a00 */
[----:B------:R-:W2:Y:S01]  /*0030*/  S2R R23, SR_TID.X ;  /* 0x0000000000177919 */ /* 0x000ea20000002100 */
[----:B------:R-:W-:Y:S01]  /*0040*/  MOV R0, UR4 ;  /* 0x0000000400007c02 */ /* 0x000fe20008000f00 */
[----:B------:R-:W-:Y:S01]  /*0050*/  ULDC.64 UR8, c[0x0][0x228] ;  /* 0x00008a0000087ab9 */ /* 0x000fe20000000a00 */
[----:B------:R-:W-:Y:S01]  /*0060*/  ULDC.64 UR18, c[0x0][0x208] ;  /* 0x0000820000127ab9 */ /* 0x000fe20000000a00 */
[----:B------:R-:W-:Y:S01]  /*0070*/  HFMA2.MMA R2, -RZ, RZ, 0, 0 ;  /* 0x00000000ff027435 */ /* 0x000fe200000001ff */
[----:B------:R-:W-:Y:S02]  /*0080*/  ISETP.GE.AND P0, PT, R0, 0x1, PT ;  /* 0x000000010000780c */ /* 0x000fe40003f06270 */
[----:B------:R-:W-:Y:S01]  /*0090*/  MOV R41, 0xff800000 ;  /* 0xff80000000297802 */ /* 0x000fe20000000f00 */
[----:B-1----:R-:W-:-:S04]  /*00a0*/  UIMAD.WIDE UR4, UR6, UR5, URZ ;  /* 0x00000005060472a5 */ /* 0x002fc8000f8e023f */
[----:B------:R-:W-:-:S04]  /*00b0*/  ULEA UR11, UP0, UR4, UR8, 0x1 ;  /* 0x00000008040b7291 */ /* 0x000fc8000f80083f */
[----:B------:R-:W-:Y:S02]  /*00c0*/  ULEA.HI.X UR12, UR4, UR9, UR5, 0x1, UP0 ;  /* 0x00000009040c7291 */ /* 0x000fe400080f0c05 */
[----:B------:R-:W-:Y:S10]  /*00d0*/  @!P0 BRA `(.L_x_0) ;  /* 0x0000001c001c8947 */ /* 0x000ff40003800000 */
[----:B------:R-:W1:Y:S01]  /*00e0*/  S2UR UR5, SR_CgaCtaId ;  /* 0x00000000000579c3 */ /* 0x000e620000008800 */
[----:B------:R-:W-:Y:S01]  /*00f0*/  UMOV UR4, 0x400 ;  /* 0x0000040000047882 */ /* 0x000fe20000000000 */
[C---:B--2---:R-:W-:Y:S01]  /*0100*/  LOP3.LUT P0, RZ, R23.reuse, 0xf, RZ, 0xc0, !PT ;  /* 0x0000000f17ff7812 */ /* 0x044fe2000780c0ff */
[----:B------:R-:W-:Y:S01]  /*0110*/  ULDC UR9, c[0x0][0x23c] ;  /* 0x00008f0000097ab9 */ /* 0x000fe20000000800 */
[C---:B------:R-:W-:Y:S02]  /*0120*/  SHF.L.U32 R21, R23.reuse, 0x3, RZ ;  /* 0x0000000317157819 */ /* 0x040fe400000006ff */
[----:B------:R-:W-:Y:S02]  /*0130*/  SHF.R.U32.HI R22, RZ, 0x3, R23 ;  /* 0x00000003ff167819 */ /* 0x000fe40000011617 */
[C---:B------:R-:W-:Y:S02]  /*0140*/  ISETP.GE.AND P1, PT, R23.reuse, 0x10, PT ;  /* 0x000000101700780c */ /* 0x040fe40003f26270 */
[----:B------:R-:W-:-:S02]  /*0150*/  LOP3.LUT P2, RZ, R23, 0x1f, RZ, 0xc0, !PT ;  /* 0x0000001f17ff7812 */ /* 0x000fc4000784c0ff */
[----:B------:R-:W-:Y:S02]  /*0160*/  ISETP.LT.AND P0, PT, R23, 0x10, !P0 ;  /* 0x000000101700780c */ /* 0x000fe40004701270 */
[----:B------:R-:W-:Y:S02]  /*0170*/  MOV R2, RZ ;  /* 0x000000ff00027202 */ /* 0x000fe40000000f00 */
[----:B------:R-:W-:Y:S02]  /*0180*/  MOV R20, 0xff800000 ;  /* 0xff80000000147802 */ /* 0x000fe40000000f00 */
[----:B------:R-:W-:Y:S02]  /*0190*/  LOP3.LUT R21, R21, 0xff8, RZ, 0xc0, !PT ;  /* 0x00000ff815157812 */ /* 0x000fe400078ec0ff */
[----:B------:R-:W-:Y:S01]  /*01a0*/  LOP3.LUT R22, R22, 0x3c, RZ, 0xc0, !PT ;  /* 0x0000003c16167812 */ /* 0x000fe200078ec0ff */
[----:B-1----:R-:W-:-:S03]  /*01b0*/  UPRMT UR5, UR5, 0x654, UR4 ;  /* 0x0000065405057896 */ /* 0x002fc60008000004 */
[----:B------:R-:W-:-:S03]  /*01c0*/  UMOV UR4, URZ ;  /* 0x0000003f00047c82 */ /* 0x000fc60008000000 */
[----:B------:R-:W-:-:S07]  /*01d0*/  LEA R23, R23, UR5, 0x2 ;  /* 0x0000000517177c11 */ /* 0x000fce000f8e10ff */
.L_x_1:
[----:B------:R-:W1:Y:S01]  /*01e0*/  LDC R0, c[0x0][0x250] ;  /* 0x00009400ff007b82 */ /* 0x000e620000000800 */
[----:B------:R-:W-:Y:S02]  /*01f0*/  IADD3 R7, R21, UR4, RZ ;  /* 0x0000000415077c10 */ /* 0x000fe4000fffe0ff */
[----:B------:R-:W-:Y:S02]  /*0200*/  CS2R R8, SRZ ;  /* 0x0000000000087805 */ /* 0x000fe4000001ff00 */
[----:B------:R-:W-:Y:S02]  /*0210*/  MOV R4, UR11 ;  /* 0x0000000b00047c02 */ /* 0x000fe40008000f00 */
[----:B------:R-:W-:Y:S02]  /*0220*/  CS2R R10, SRZ ;  /* 0x00000000000a7805 */ /* 0x000fe4000001ff00 */
[----:B------:R-:W-:-:S03]  /*0230*/  MOV R5, UR12 ;  /* 0x0000000c00057c02 */ /* 0x000fc60008000f00 */
[C---:B------:R-:W-:Y:S01]  /*0240*/  IMAD.WIDE R26, R7.reuse, 0x2, R4 ;  /* 0x00000002071a7825 */ /* 0x040fe200078e0204 */
[----:B-1----:R-:W-:-:S13]  /*0250*/  ISETP.GE.AND P3, PT, R7, R0, PT ;  /* 0x000000000700720c */ /* 0x002fda0003f66270 */
[----:B------:R-:W2:Y:S01]  /*0260*/  @!P3 LDG.E.128 R8, desc[UR18][R26.64] ;  /* 0x000000121a08b981 */ /* 0x000ea2000c1e1d00 */
[----:B------:R-:W-:Y:S02]  /*0270*/  IADD3 R5, R7, 0x1000, RZ ;  /* 0x0000100007057810 */ /* 0x000fe40007ffe0ff */
[----:B------:R-:W-:Y:S02]  /*0280*/  CS2R R12, SRZ ;  /* 0x00000000000c7805 */ /* 0x000fe4000001ff00 */
[----:B------:R-:W-:Y:S02]  /*0290*/  CS2R R14, SRZ ;  /* 0x00000000000e7805 */ /* 0x000fe4000001ff00 */
[----:B------:R-:W-:-:S13]  /*02a0*/  ISETP.GE.AND P4, PT, R5, R0, PT ;  /* 0x000000000500720c */ /* 0x000fda0003f86270 */
[----:B------:R-:W3:Y:S01]  /*02b0*/  @!P4 LDG.E.128 R12, desc[UR18][R26.64+0x2000] ;  /* 0x002000121a0cc981 */ /* 0x000ee2000c1e1d00 */
[----:B------:R-:W-:Y:S02]  /*02c0*/  IADD3 R5, R7, 0x2000, RZ ;  /* 0x0000200007057810 */ /* 0x000fe40007ffe0ff */
[----:B------:R-:W-:Y:S02]  /*02d0*/  CS2R R16, SRZ ;  /* 0x0000000000107805 */ /* 0x000fe4000001ff00 */
[----:B------:R-:W-:Y:S02]  /*02e0*/  CS2R R18, SRZ ;  /* 0x0000000000127805 */ /* 0x000fe4000001ff00 */
[----:B------:R-:W-:-:S13]  /*02f0*/  ISETP.GE.AND P5, PT, R5, R0, PT ;  /* 0x000000000500720c */ /* 0x000fda0003fa6270 */
[----:B------:R-:W4:Y:S01]  /*0300*/  @!P5 LDG.E.128 R16, desc[UR18][R26.64+0x4000] ;  /* 0x004000121a10d981 */ /* 0x000f22000c1e1d00 */
[----:B------:R-:W-:Y:S02]  /*0310*/  IADD3 R7, R7, 0x3000, RZ ;  /* 0x0000300007077810 */ /* 0x000fe40007ffe0ff */
[----:B------:R-:W-:Y:S02]  /*0320*/  CS2R R4, SRZ ;  /* 0x0000000000047805 */ /* 0x000fe4000001ff00 */
[----:B------:R-:W-:Y:S02]  /*0330*/  ISETP.GE.AND P6, PT, R7, R0, PT ;  /* 0x000000000700720c */ /* 0x000fe40003fc6270 */
[----:B------:R-:W-:-:S11]  /*0340*/  CS2R R6, SRZ ;  /* 0x0000000000067805 */ /* 0x000fd6000001ff00 */
[----:B------:R1:W5:Y:S01]  /*0350*/  @!P6 LDG.E.128 R4, desc[UR18][R26.64+0x6000] ;  /* 0x006000121a04e981 */ /* 0x000362000c1e1d00 */
[----:B------:R-:W1:Y:S01]  /*0360*/  S2UR UR8, SR_CgaCtaId ;  /* 0x00000000000879c3 */ /* 0x000e620000008800 */
[----:B------:R-:W-:Y:S01]  /*0370*/  UMOV UR7, 0x400 ;  /* 0x0000040000077882 */ /* 0x000fe20000000000 */
[----:B------:R-:W-:Y:S02]  /*0380*/  UIADD3 UR4, UR4, 0x4000, URZ ;  /* 0x0000400004047890 */ /* 0x000fe4000fffe03f */
[----:B01----:R-:W-:-:S04]  /*0390*/  UPRMT UR7, UR8, 0x654, UR7 ;  /* 0x0000065408077896 */ /* 0x003fc80008000007 */
[----:B------:R-:W-:Y:S01]  /*03a0*/  BAR.SYNC.DEFER_BLOCKING 0x0 ;  /* 0x0000000000007b1d */ /* 0x000fe20000010000 */
[----:B--2---:R-:W-:Y:S02]  /*03b0*/  SEL R8, R8, 0xff80ff80, !P3 ;  /* 0xff80ff8008087807 */ /* 0x004fe40005800000 */
[----:B------:R-:W-:Y:S02]  /*03c0*/  SEL R9, R9, 0xff80ff80, !P3 ;  /* 0xff80ff8009097807 */ /* 0x000fe40005800000 */
[C---:B------:R-:W-:Y:S02]  /*03d0*/  PRMT R25, R8.reuse, 0x7632, R25 ;  /* 0x0000763208197816 */ /* 0x040fe40000000019 */
[----:B------:R-:W-:Y:S02]  /*03e0*/  SHF.L.U32 R8, R8, 0x10, RZ ;  /* 0x0000001008087819 */ /* 0x000fe400000006ff */
[----:B------:R-:W-:Y:S02]  /*03f0*/  SHF.L.U32 R25, R25, 0x10, RZ ;  /* 0x0000001019197819 */ /* 0x000fe400000006ff */
[C---:B------:R-:W-:Y:S01]  /*0400*/  PRMT R28, R9.reuse, 0x7632, R28 ;  /* 0x00007632091c7816 */ /* 0x040fe2000000001c */
[----:B------:R-:W-:Y:S01]  /*0410*/  FMUL R29, R8, UR9 ;  /* 0x00000009081d7c20 */ /* 0x000fe20008400000 */
[----:B------:R-:W-:Y:S01]  /*0420*/  SHF.L.U32 R9, R9, 0x10, RZ ;  /* 0x0000001009097819 */ /* 0x000fe200000006ff */
[----:B------:R-:W-:Y:S01]  /*0430*/  FMUL R30, R25, UR9 ;  /* 0x00000009191e7c20 */ /* 0x000fe20008400000 */
[----:B------:R-:W-:-:S02]  /*0440*/  SEL R10, R10, 0xff80ff80, !P3 ;  /* 0xff80ff800a0a7807 */ /* 0x000fc40005800000 */
[----:B------:R-:W-:Y:S01]  /*0450*/  SHF.L.U32 R26, R28, 0x10, RZ ;  /* 0x000000101c1a7819 */ /* 0x000fe200000006ff */
[----:B------:R-:W-:Y:S01]  /*0460*/  FMUL R28, R9, UR9 ;  /* 0x00000009091c7c20 */ /* 0x000fe20008400000 */
[----:B------:R-:W-:Y:S02]  /*0470*/  FMNMX R31, R29, R30, !PT ;  /* 0x0000001e1d1f7209 */ /* 0x000fe40007800000 */
[----:B------:R-:W-:Y:S01]  /*0480*/  PRMT R27, R10, 0x7632, R27 ;  /* 0x000076320a1b7816 */ /* 0x000fe2000000001b */
[----:B------:R-:W-:Y:S01]  /*0490*/  FMUL R29, R26, UR9 ;  /* 0x000000091a1d7c20 */ /* 0x000fe20008400000 */
[----:B------:R-:W-:Y:S02]  /*04a0*/  SHF.L.U32 R10, R10, 0x10, RZ ;  /* 0x000000100a0a7819 */ /* 0x000fe400000006ff */
[----:B------:R-:W-:Y:S02]  /*04b0*/  FMNMX R28, R28, R31, !PT ;  /* 0x0000001f1c1c7209 */ /* 0x000fe40007800000 */
[----:B------:R-:W-:-:S02]  /*04c0*/  SEL R30, R11, 0xff80ff80, !P3 ;  /* 0xff80ff800b1e7807 */ /* 0x000fc40005800000 */
[----:B------:R-:W-:Y:S01]  /*04d0*/  SHF.L.U32 R11, R27, 0x10, RZ ;  /* 0x000000101b0b7819 */ /* 0x000fe200000006ff */
[----:B------:R-:W-:Y:S01]  /*04e0*/  FMUL R27, R10, UR9 ;  /* 0x000000090a1b7c20 */ /* 0x000fe20008400000 */
[----:B------:R-:W-:Y:S02]  /*04f0*/  FMNMX R32, R29, R28, !PT ;  /* 0x0000001c1d207209 */ /* 0x000fe40007800000 */
[C---:B------:R-:W-:Y:S01]  /*0500*/  PRMT R36, R30.reuse, 0x7632, R36 ;  /* 0x000076321e247816 */ /* 0x040fe20000000024 */
[----:B------:R-:W-:Y:S01]  /*0510*/  FMUL R28, R11, UR9 ;  /* 0x000000090b1c7c20 */ /* 0x000fe20008400000 */
[----:B------:R-:W-:Y:S02]  /*0520*/  SHF.L.U32 R30, R30, 0x10, RZ ;  /* 0x000000101e1e7819 */ /* 0x000fe400000006ff */
[----:B------:R-:W-:Y:S02]  /*0530*/  FMNMX R27, R27, R32, !PT ;  /* 0x000000201b1b7209 */ /* 0x000fe40007800000 */
[----:B---3--:R-:W-:Y:S01]  /*0540*/  SEL R29, R12, 0xff80ff80, !P4 ;  /* 0xff80ff800c1d7807 */ /* 0x008fe20006000000 */
[----:B------:R-:W-:Y:S01]  /*0550*/  FMUL R12, R30, UR9 ;  /* 0x000000091e0c7c20 */ /* 0x000fe20008400000 */
[----:B------:R-:W-:-:S02]  /*0560*/  SHF.L.U32 R36, R36, 0x10, RZ ;  /* 0x0000001024247819 */ /* 0x000fc400000006ff */
[----:B------:R-:W-:Y:S02]  /*0570*/  FMNMX R31, R28, R27, !PT ;  /* 0x0000001b1c1f7209 */ /* 0x000fe40007800000 */
[C---:B------:R-:W-:Y:S01]  /*0580*/  PRMT R35, R29.reuse, 0x7632, R35 ;  /* 0x000076321d237816 */ /* 0x040fe20000000023 */
[----:B------:R-:W-:Y:S01]  /*0590*/  FMUL R27, R36, UR9 ;  /* 0x00000009241b7c20 */ /* 0x000fe20008400000 */
[----:B------:R-:W-:Y:S02]  /*05a0*/  SHF.L.U32 R29, R29, 0x10, RZ ;  /* 0x000000101d1d7819 */ /* 0x000fe400000006ff */
[----:B------:R-:W-:Y:S02]  /*05b0*/  FMNMX R28, R12, R31, !PT ;  /* 0x0000001f0c1c7209 */ /* 0x000fe40007800000 */
[----:B------:R-:W-:Y:S01]  /*05c0*/  SEL R13, R13, 0xff80ff80, !P4 ;  /* 0xff80ff800d0d7807 */ /* 0x000fe20006000000 */
[----:B------:R-:W-:Y:S01]  /*05d0*/  FMUL R12, R29, UR9 ;  /* 0x000000091d0c7c20 */ /* 0x000fe20008400000 */
[----:B------:R-:W-:-:S02]  /*05e0*/  SHF.L.U32 R35, R35, 0x10, RZ ;  /* 0x0000001023237819 */ /* 0x000fc400000006ff */
[----:B------:R-:W-:Y:S02]  /*05f0*/  FMNMX R31, R27, R28, !PT ;  /* 0x0000001c1b1f7209 */ /* 0x000fe40007800000 */
[C---:B------:R-:W-:Y:S02]  /*0600*/  PRMT R34, R13.reuse, 0x7632, R34 ;  /* 0x000076320d227816 */ /* 0x040fe40000000022 */
[----:B------:R-:W-:Y:S01]  /*0610*/  SHF.L.U32 R27, R13, 0x10, RZ ;  /* 0x000000100d1b7819 */ /* 0x000fe200000006ff */
[----:B------:R-:W-:Y:S01]  /*0620*/  FMUL R13, R35, UR9 ;  /* 0x00000009230d7c20 */ /* 0x000fe20008400000 */
[----:B------:R-:W-:Y:S02]  /*0630*/  FMNMX R28, R12, R31, !PT ;  /* 0x0000001f0c1c7209 */ /* 0x000fe40007800000 */
[----:B------:R-:W-:Y:S01]  /*0640*/  SEL R14, R14, 0xff80ff80, !P4 ;  /* 0xff80ff800e0e7807 */ /* 0x000fe20006000000 */
[----:B------:R-:W-:Y:S01]  /*0650*/  FMUL R12, R27, UR9 ;  /* 0x000000091b0c7c20 */ /* 0x000fe20008400000 */
[----:B------:R-:W-:-:S02]  /*0660*/  SHF.L.U32 R34, R34, 0x10, RZ ;  /* 0x0000001022227819 */ /* 0x000fc400000006ff */
[----:B------:R-:W-:Y:S02]  /*0670*/  FMNMX R31, R13, R28, !PT ;  /* 0x0000001c0d1f7209 */ /* 0x000fe40007800000 */
[----:B------:R-:W-:Y:S01]  /*0680*/  PRMT R33, R14, 0x7632, R33 ;  /* 0x000076320e217816 */ /* 0x000fe20000000021 */
[----:B------:R-:W-:Y:S01]  /*0690*/  FMUL R13, R34, UR9 ;  /* 0x00000009220d7c20 */ /* 0x000fe20008400000 */
[----:B------:R-:W-:Y:S02]  /*06a0*/  SHF.L.U32 R28, R14, 0x10, RZ ;  /* 0x000000100e1c7819 */ /* 0x000fe400000006ff */
        /* <DEDUP_REMOVED lines=9> */
[----:B----4-:R-:W-:Y:S01]  /*0740*/  SEL R16, R16, 0xff80ff80, !P5 ;  /* 0xff80ff8010107807 */ /* 0x010fe20006800000 */
        /* <DEDUP_REMOVED lines=23> */
[----:B------:R-:W-:Y:S01]  /*08c0*/  SHF.L.U32 R16, R16, 0x10, RZ ;  /* 0x0000001010107819 */ /* 0x000fe200000006ff */
[----:B------:R-:W-:Y:S01]  /*08d0*/  FMUL R38, R15, UR9 ;  /* 0x000000090f267c20 */ /* 0x000fe20008400000 */
[----:B------:R-:W-:-:S02]  /*08e0*/  SEL R40, R19, 0xff80ff80, !P5 ;  /* 0xff80ff8013287807 */ /* 0x000fc40006800000 */
[----:B------:R-:W-:Y:S01]  /*08f0*/  FMNMX R39, R37, R18, !PT ;  /* 0x0000001225277209 */ /* 0x000fe20007800000 */
[----:B------:R-:W-:Y:S01]  /*0900*/  FMUL R37, R16, UR9 ;  /* 0x0000000910257c20 */ /* 0x000fe20008400000 */
[C---:B------:R-:W-:Y:S02]  /*0910*/  PRMT R19, R40.reuse, 0x7632, R19 ;  /* 0x0000763228137816 */ /* 0x040fe40000000013 */
[----:B------:R-:W-:Y:S02]  /*0920*/  SHF.L.U32 R18, R40, 0x10, RZ ;  /* 0x0000001028127819 */ /* 0x000fe400000006ff */
[----:B------:R-:W-:Y:S02]  /*0930*/  FMNMX R40, R38, R39, !PT ;  /* 0x0000002726287209 */ /* 0x000fe40007800000 */
[----:B------:R-:W-:Y:S01]  /*0940*/  SHF.L.U32 R19, R19, 0x10, RZ ;  /* 0x0000001013137819 */ /* 0x000fe200000006ff */
[----:B------:R-:W-:Y:S01]  /*0950*/  FMUL R38, R18, UR9 ;  /* 0x0000000912267c20 */ /* 0x000fe20008400000 */
[----:B------:R-:W-:-:S02]  /*0960*/  FMNMX R41, R37, R40, !PT ;  /* 0x0000002825297209 */ /* 0x000fc40007800000 */
[----:B-----5:R-:W-:Y:S01]  /*0970*/  SEL R37, R4, 0xff80ff80, !P6 ;  /* 0xff80ff8004257807 */ /* 0x020fe20007000000 */
[----:B------:R-:W-:Y:S01]  /*0980*/  FMUL R39, R19, UR9 ;  /* 0x0000000913277c20 */ /* 0x000fe20008400000 */
[----:B------:R-:W-:Y:S02]  /*0990*/  FMNMX R38, R38, R41, !PT ;  /* 0x0000002926267209 */ /* 0x000fe40007800000 */
[C---:B------:R-:W-:Y:S02]  /*09a0*/  SHF.L.U32 R4, R37.reuse, 0x10, RZ ;  /* 0x0000001025047819 */ /* 0x040fe400000006ff */
[----:B------:R-:W-:Y:S02]  /*09b0*/  PRMT R37, R37, 0x7632, R37 ;  /* 0x0000763225257816 */ /* 0x000fe40000000025 */
[----:B------:R-:W-:Y:S01]  /*09c0*/  FMNMX R40, R39, R38, !PT ;  /* 0x0000002627287209 */ /* 0x000fe20007800000 */
[----:B------:R-:W-:Y:S01]  /*09d0*/  FMUL R39, R4, UR9 ;  /* 0x0000000904277c20 */ /* 0x000fe20008400000 */
[----:B------:R-:W-:-:S02]  /*09e0*/  SHF.L.U32 R37, R37, 0x10, RZ ;  /* 0x0000001025257819 */ /* 0x000fc400000006ff */
[----:B------:R-:W-:Y:S02]  /*09f0*/  SEL R38, R5, 0xff80ff80, !P6 ;  /* 0xff80ff8005267807 */ /* 0x000fe40007000000 */
[----:B------:R-:W-:Y:S01]  /*0a00*/  FMNMX R40, R39, R40, !PT ;  /* 0x0000002827287209 */ /* 0x000fe20007800000 */
[----:B------:R-:W-:Y:S01]  /*0a10*/  FMUL R39, R37, UR9 ;  /* 0x0000000925277c20 */ /* 0x000fe20008400000 */
        /* <DEDUP_REMOVED lines=8> */
[C---:B------:R-:W-:Y:S02]  /*0aa0*/  PRMT R39, R6.reuse, 0x7632, R39 ;  /* 0x0000763206277816 */ /* 0x040fe40000000027 */
[----:B------:R-:W-:Y:S02]  /*0ab0*/  SHF.L.U32 R6, R6, 0x10, RZ ;  /* 0x0000001006067819 */ /* 0x000fe400000006ff */
[----:B------:R-:W-:Y:S02]  /*0ac0*/  FMNMX R41, R40, R41, !PT ;  /* 0x0000002928297209 */ /* 0x000fe40007800000 */
[----:B------:R-:W-:Y:S01]  /*0ad0*/  SHF.L.U32 R39, R39, 0x10, RZ ;  /* 0x0000001027277819 */ /* 0x000fe200000006ff */
[----:B------:R-:W-:Y:S01]  /*0ae0*/  FMUL R40, R6, UR9 ;  /* 0x0000000906287c20 */ /* 0x000fe20008400000 */
[----:B------:R-:W-:-:S04]  /*0af0*/  SEL R7, R7, 0xff80ff80, !P6 ;  /* 0xff80ff8007077807 */ /* 0x000fc80007000000 */
[----:B------:R-:W-:Y:S01]  /*0b00*/  FMNMX R42, R40, R41, !PT ;  /* 0x00000029282a7209 */ /* 0x000fe20007800000 */
[----:B------:R-:W-:Y:S01]  /*0b10*/  FMUL R41, R39, UR9 ;  /* 0x0000000927297c20 */ /* 0x000fe20008400000 */
[C---:B------:R-:W-:Y:S02]  /*0b20*/  PRMT R40, R7.reuse, 0x7632, R40 ;  /* 0x0000763207287816 */ /* 0x040fe40000000028 */
[----:B------:R-:W-:Y:S02]  /*0b30*/  SHF.L.U32 R7, R7, 0x10, RZ ;  /* 0x0000001007077819 */ /* 0x000fe400000006ff */
[----:B------:R-:W-:Y:S02]  /*0b40*/  FMNMX R42, R41, R42, !PT ;  /* 0x0000002a292a7209 */ /* 0x000fe40007800000 */
[----:B------:R-:W-:Y:S01]  /*0b50*/  SHF.L.U32 R40, R40, 0x10, RZ ;  /* 0x0000001028287819 */ /* 0x000fe200000006ff */
[----:B------:R-:W-:-:S05]  /*0b60*/  FMUL R41, R7, UR9 ;  /* 0x0000000907297c20 */ /* 0x000fca0008400000 */
[----:B------:R-:W-:Y:S01]  /*0b70*/  FMNMX R42, R41, R42, !PT ;  /* 0x0000002a292a7209 */ /* 0x000fe20007800000 */
[----:B------:R-:W-:-:S05]  /*0b80*/  FMUL R41, R40, UR9 ;  /* 0x0000000928297c20 */ /* 0x000fca0008400000 */
[----:B------:R-:W-:-:S05]  /*0b90*/  FMNMX R41, R41, R42, !PT ;  /* 0x0000002a29297209 */ /* 0x000fca0007800000 */
[----:B------:R-:W0:Y:S02]  /*0ba0*/  SHFL.BFLY PT, R42, R41, 0x10, 0x1f ;  /* 0x0e001f00292a7f89 */ /* 0x000e2400000e0000 */
[----:B0-----:R-:W-:-:S05]  /*0bb0*/  FMNMX R42, R41, R42, !PT ;  /* 0x0000002a292a7209 */ /* 0x001fca0007800000 */
        /* <DEDUP_REMOVED lines=8> */
[----:B------:R-:W-:Y:S01]  /*0c40*/  @!P2 STS [R22+UR5], R47 ;  /* 0x0000002f1600a988 */ /* 0x000fe20008000805 */
[----:B------:R-:W-:Y:S06]  /*0c50*/  BAR.SYNC.DEFER_BLOCKING 0x0 ;  /* 0x0000000000007b1d */ /* 0x000fec0000010000 */
[----:B------:R-:W0:Y:S04]  /*0c60*/  @!P1 LDS R24, [R23] ;  /* 0x0000000017189984 */ /* 0x000e280000000800 */
[----:B0-----:R-:W0:Y:S02]  /*0c70*/  SHFL.BFLY PT, R41, R24, 0x8, 0x1f ;  /* 0x0d001f0018297f89 */ /* 0x001e2400000e0000 */
[----:B0-----:R-:W-:-:S05]  /*0c80*/  FMNMX R41, R24, R41, !PT ;  /* 0x0000002918297209 */ /* 0x001fca0007800000 */
[----:B------:R-:W0:Y:S02]  /*0c90*/  SHFL.BFLY PT, R42, R41, 0x4, 0x1f ;  /* 0x0c801f00292a7f89 */ /* 0x000e2400000e0000 */
[----:B0-----:R-:W-:-:S05]  /*0ca0*/  FMNMX R42, R41, R42, !PT ;  /* 0x0000002a292a7209 */ /* 0x001fca0007800000 */
[----:B------:R-:W0:Y:S02]  /*0cb0*/  SHFL.BFLY PT, R43, R42, 0x2, 0x1f ;  /* 0x0c401f002a2b7f89 */ /* 0x000e2400000e0000 */
[----:B0-----:R-:W-:-:S05]  /*0cc0*/  FMNMX R43, R42, R43, !PT ;  /* 0x0000002b2a2b7209 */ /* 0x001fca0007800000 */
[----:B------:R-:W0:Y:S02]  /*0cd0*/  SHFL.BFLY PT, R44, R43, 0x1, 0x1f ;  /* 0x0c201f002b2c7f89 */ /* 0x000e2400000e0000 */
[----:B0-----:R-:W-:-:S05]  /*0ce0*/  FMNMX R44, R43, R44, !PT ;  /* 0x0000002c2b2c7209 */ /* 0x001fca0007800000 */
[----:B------:R-:W-:Y:S01]  /*0cf0*/  @P0 STS [R23], R44 ;  /* 0x0000002c17000388 */ /* 0x000fe20000000800 */
[----:B------:R-:W-:Y:S06]  /*0d00*/  BAR.SYNC.DEFER_BLOCKING 0x0 ;  /* 0x0000000000007b1d */ /* 0x000fec0000010000 */
[----:B------:R-:W0:Y:S02]  /*0d10*/  LDS R41, [UR7] ;  /* 0x00000007ff297984 */ /* 0x000e240008000800 */
[----:B0-----:R-:W-:-:S05]  /*0d20*/  FMNMX R41, R41, R20, !PT ;  /* 0x0000001429297209 */ /* 0x001fca0007800000 */
[--C-:B------:R-:W-:Y:S01]  /*0d30*/  FFMA R25, R25, UR9, -R41.reuse ;  /* 0x0000000919197c23 */ /* 0x100fe20008000829 */
[--C-:B------:R-:W-:Y:S01]  /*0d40*/  FFMA R8, R8, UR9, -R41.reuse ;  /* 0x0000000908087c23 */ /* 0x100fe20008000829 */
[--C-:B------:R-:W-:Y:S01]  /*0d50*/  FFMA R9, R9, UR9, -R41.reuse ;  /* 0x0000000909097c23 */ /* 0x100fe20008000829 */
[--C-:B------:R-:W-:Y:S01]  /*0d60*/  FFMA R26, R26, UR9, -R41.reuse ;  /* 0x000000091a1a7c23 */ /* 0x100fe20008000829 */
[----:B------:R-:W-:Y:S01]  /*0d70*/  FMUL R25, R25, 1.4426950216293334961 ;  /* 0x3fb8aa3b19197820 */ /* 0x000fe20000400000 */
[----:B------:R-:W-:Y:S01]  /*0d80*/  FMUL R42, R8, 1.4426950216293334961 ;  /* 0x3fb8aa3b082a7820 */ /* 0x000fe20000400000 */
[----:B------:R-:W-:Y:S01]  /*0d90*/  FMUL R44, R9, 1.4426950216293334961 ;  /* 0x3fb8aa3b092c7820 */ /* 0x000fe20000400000 */
[----:B------:R-:W-:Y:S01]  /*0da0*/  FMUL R26, R26, 1.4426950216293334961 ;  /* 0x3fb8aa3b1a1a7820 */ /* 0x000fe20000400000 */
[--C-:B------:R-:W-:Y:S01]  /*0db0*/  FFMA R10, R10, UR9, -R41.reuse ;  /* 0x000000090a0a7c23 */ /* 0x100fe20008000829 */
[----:B------:R-:W-:Y:S01]  /*0dc0*/  FSETP.GEU.AND P4, PT, R25, -126, PT ;  /* 0xc2fc00001900780b */ /* 0x000fe20003f8e000 */
[--C-:B------:R-:W-:Y:S01]  /*0dd0*/  FFMA R11, R11, UR9, -R41.reuse ;  /* 0x000000090b0b7c23 */ /* 0x100fe20008000829 */
[----:B------:R-:W-:Y:S01]  /*0de0*/  FSETP.GEU.AND P3, PT, R42, -126, PT ;  /* 0xc2fc00002a00780b */ /* 0x000fe20003f6e000 */
[--C-:B------:R-:W-:Y:S01]  /*0df0*/  FFMA R30, R30, UR9, -R41.reuse ;  /* 0x000000091e1e7c23 */ /* 0x100fe20008000829 */
[----:B------:R-:W-:Y:S01]  /*0e00*/  FSETP.GEU.AND P6, PT, R44, -126, PT ;  /* 0xc2fc00002c00780b */ /* 0x000fe20003fce000 */
[--C-:B------:R-:W-:Y:S01]  /*0e10*/  FFMA R36, R36, UR9, -R41.reuse ;  /* 0x0000000924247c23 */ /* 0x100fe20008000829 */
[----:B------:R-:W-:Y:S01]  /*0e20*/  FSETP.GEU.AND P5, PT, R26, -126, PT ;  /* 0xc2fc00001a00780b */ /* 0x000fe20003fae000 */
[----:B------:R-:W-:Y:S01]  /*0e30*/  FMUL R30, R30, 1.4426950216293334961 ;  /* 0x3fb8aa3b1e1e7820 */ /* 0x000fe20000400000 */
[--C-:B------:R-:W-:Y:S01]  /*0e40*/  FFMA R29, R29, UR9, -R41.reuse ;  /* 0x000000091d1d7c23 */ /* 0x100fe20008000829 */
[----:B------:R-:W-:Y:S01]  /*0e50*/  FMUL R36, R36, 1.4426950216293334961 ;  /* 0x3fb8aa3b24247820 */ /* 0x000fe20000400000 */
[--C-:B------:R-:W-:Y:S01]  /*0e60*/  FFMA R35, R35, UR9, -R41.reuse ;  /* 0x0000000923237c23 */ /* 0x100fe20008000829 */
[--C-:B------:R-:W-:Y:S01]  /*0e70*/  FFMA R27, R27, UR9, -R41.reuse ;  /* 0x000000091b1b7c23 */ /* 0x100fe20008000829 */
[--C-:B------:R-:W-:Y:S01]  /*0e80*/  FFMA R34, R34, UR9, -R41.reuse ;  /* 0x0000000922227c23 */ /* 0x100fe20008000829 */
[----:B------:R-:W-:Y:S01]  /*0e90*/  @!P4 FMUL R25, R25, 0.5 ;  /* 0x3f0000001919c820 */ /* 0x000fe20000400000 */
[----:B------:R-:W-:Y:S01]  /*0ea0*/  FMUL R35, R35, 1.4426950216293334961 ;  /* 0x3fb8aa3b23237820 */ /* 0x000fe20000400000 */
[----:B------:R-:W-:Y:S01]  /*0eb0*/  @!P3 FMUL R42, R42, 0.5 ;  /* 0x3f0000002a2ab820 */ /* 0x000fe20000400000 */
[----:B------:R-:W-:Y:S01]  /*0ec0*/  FMUL R34, R34, 1.4426950216293334961 ;  /* 0x3fb8aa3b22227820 */ /* 0x000fe20000400000 */
[----:B------:R0:W1:Y:S01]  /*0ed0*/  MUFU.EX2 R43, R25 ;  /* 0x00000019002b7308 */ /* 0x0000620000000800 */
[----:B------:R-:W-:Y:S01]  /*0ee0*/  @!P6 FMUL R44, R44, 0.5 ;  /* 0x3f0000002c2ce820 */ /* 0x000fe20000400000 */
[----:B------:R-:W-:Y:S01]  /*0ef0*/  @!P5 FMUL R26, R26, 0.5 ;  /* 0x3f0000001a1ad820 */ /* 0x000fe20000400000 */
[--C-:B------:R-:W-:Y:S01]  /*0f00*/  FFMA R33, R33, UR9, -R41.reuse ;  /* 0x0000000921217c23 */ /* 0x100fe20008000829 */
[--C-:B------:R-:W-:Y:S01]  /*0f10*/  FFMA R32, R32, UR9, -R41.reuse ;  /* 0x0000000920207c23 */ /* 0x100fe20008000829 */
[--C-:B------:R-:W-:Y:S01]  /*0f20*/  FFMA R13, R13, UR9, -R41.reuse ;  /* 0x000000090d0d7c23 */ /* 0x100fe20008000829 */
[--C-:B------:R-:W-:Y:S01]  /*0f30*/  FFMA R31, R31, UR9, -R41.reuse ;  /* 0x000000091f1f7c23 */ /* 0x100fe20008000829 */
[----:B------:R-:W-:Y:S01]  /*0f40*/  FMUL R33, R33, 1.4426950216293334961 ;  /* 0x3fb8aa3b21217820 */ /* 0x000fe20000400000 */
[----:B------:R2:W3:Y:S01]  /*0f50*/  MUFU.EX2 R8, R42 ;  /* 0x0000002a00087308 */ /* 0x0004e20000000800 */
[----:B0-----:R-:W-:Y:S01]  /*0f60*/  FMUL R25, R10, 1.4426950216293334961 ;  /* 0x3fb8aa3b0a197820 */ /* 0x001fe20000400000 */
[----:B------:R-:W-:Y:S01]  /*0f70*/  FMUL R32, R32, 1.4426950216293334961 ;  /* 0x3fb8aa3b20207820 */ /* 0x000fe20000400000 */
[----:B------:R-:W-:Y:S01]  /*0f80*/  FMUL R31, R31, 1.4426950216293334961 ;  /* 0x3fb8aa3b1f1f7820 */ /* 0x000fe20000400000 */
[--C-:B------:R-:W-:Y:S01]  /*0f90*/  FFMA R17, R17, UR9, -R41.reuse ;  /* 0x0000000911117c23 */ /* 0x100fe20008000829 */
[--C-:B------:R-:W-:Y:S01]  /*0fa0*/  FFMA R16, R16, UR9, -R41.reuse ;  /* 0x0000000910107c23 */ /* 0x100fe20008000829 */
[--C-:B------:R-:W-:Y:S01]  /*0fb0*/  FFMA R18, R18, UR9, -R41.reuse ;  /* 0x0000000912127c23 */ /* 0x100fe20008000829 */
[----:B-1----:R-:W-:Y:S01]  /*0fc0*/  @!P4 FMUL R43, R43, R43 ;  /* 0x0000002b2b2bc220 */ /* 0x002fe20000400000 */
[----:B------:R-:W0:Y:S01]  /*0fd0*/  MUFU.EX2 R9, R26 ;  /* 0x0000001a00097308 */ /* 0x000e220000000800 */
[----:B--2---:R-:W-:Y:S01]  /*0fe0*/  FMUL R42, R11, 1.4426950216293334961 ;  /* 0x3fb8aa3b0b2a7820 */ /* 0x004fe20000400000 */
[----:B------:R-:W-:Y:S01]  /*0ff0*/  FMUL R16, R16, 1.4426950216293334961 ;  /* 0x3fb8aa3b10107820 */ /* 0x000fe20000400000 */
[----:B------:R-:W-:Y:S01]  /*1000*/  FMUL R18, R18, 1.4426950216293334961 ;  /* 0x3fb8aa3b12127820 */ /* 0x000fe20000400000 */
[--C-:B------:R-:W-:Y:S01]  /*1010*/  FFMA R19, R19, UR9, -R41.reuse ;  /* 0x0000000913137c23 */ /* 0x100fe20008000829 */
[----:B------:R-:W-:Y:S01]  /*1020*/  FFMA R4, R4, UR9, -R41 ;  /* 0x0000000904047c23 */ /* 0x000fe20008000829 */
[----:B------:R-:W-:Y:S01]  /*1030*/  FSETP.GEU.AND P4, PT, R42, -126, PT ;  /* 0xc2fc00002a00780b */ /* 0x000fe20003f8e000 */
[----:B---3--:R-:W-:Y:S01]  /*1040*/  @!P3 FMUL R8, R8, R8 ;  /* 0x000000080808b220 */ /* 0x008fe20000400000 */
[----:B------:R-:W-:Y:S01]  /*1050*/  FSETP.GEU.AND P3, PT, R25, -126, PT ;  /* 0xc2fc00001900780b */ /* 0x000fe20003f6e000 */
[----:B------:R-:W-:Y:S01]  /*1060*/  FMUL R19, R19, 1.4426950216293334961 ;  /* 0x3fb8aa3b13137820 */ /* 0x000fe20000400000 */
[----:B------:R-:W-:Y:S01]  /*1070*/  FMUL R4, R4, 1.4426950216293334961 ;  /* 0x3fb8aa3b04047820 */ /* 0x000fe20000400000 */
[----:B------:R-:W-:Y:S01]  /*1080*/  FADD R8, R8, R43 ;  /* 0x0000002b08087221 */ /* 0x000fe20000000000 */
[--C-:B------:R-:W-:Y:S01]  /*1090*/  FFMA R37, R37, UR9, -R41.reuse ;  /* 0x0000000925257c23 */ /* 0x100fe20008000829 */
[----:B------:R1:W2:Y:S01]  /*10a0*/  MUFU.EX2 R43, R44 ;  /* 0x0000002c002b7308 */ /* 0x0002a20000000800 */
[--C-:B------:R-:W-:Y:S01]  /*10b0*/  FFMA R5, R5, UR9, -R41.reuse ;  /* 0x0000000905057c23 */ /* 0x100fe20008000829 */
[----:B0-----:R-:W-:Y:S01]  /*10c0*/  @!P5 FMUL R9, R9, R9 ;  /* 0x000000090909d220 */ /* 0x001fe20000400000 */
[----:B------:R-:W-:Y:S01]  /*10d0*/  FSETP.GEU.AND P5, PT, R36, -126, PT ;  /* 0xc2fc00002400780b */ /* 0x000fe20003fae000 */
[----:B------:R-:W-:Y:S01]  /*10e0*/  FMUL R37, R37, 1.4426950216293334961 ;  /* 0x3fb8aa3b25257820 */ /* 0x000fe20000400000 */
[----:B------:R-:W-:Y:S01]  /*10f0*/  FMUL R5, R5, 1.4426950216293334961 ;  /* 0x3fb8aa3b05057820 */ /* 0x000fe20000400000 */
[----:B------:R-:W-:Y:S01]  /*1100*/  @!P4 FMUL R42, R42, 0.5 ;  /* 0x3f0000002a2ac820 */ /* 0x000fe20000400000 */
[--C-:B------:R-:W-:Y:S01]  /*1110*/  FFMA R38, R38, UR9, -R41.reuse ;  /* 0x0000000926267c23 */ /* 0x100fe20008000829 */
[----:B------:R-:W-:Y:S01]  /*1120*/  @!P3 FMUL R25, R25, 0.5 ;  /* 0x3f0000001919b820 */ /* 0x000fe20000400000 */
[----:B-1----:R-:W-:Y:S01]  /*1130*/  FMUL R44, R29, 1.4426950216293334961 ;  /* 0x3fb8aa3b1d2c7820 */ /* 0x002fe20000400000 */
[----:B------:R0:W1:Y:S01]  /*1140*/  MUFU.EX2 R11, R42 ;  /* 0x0000002a000b7308 */ /* 0x0000620000000800 */
[--C-:B------:R-:W-:Y:S01]  /*1150*/  FFMA R29, R28, UR9, -R41.reuse ;  /* 0x000000091c1d7c23 */ /* 0x100fe20008000829 */
[----:B------:R-:W-:Y:S01]  /*1160*/  FMUL R38, R38, 1.4426950216293334961 ;  /* 0x3fb8aa3b26267820 */ /* 0x000fe20000400000 */
[--C-:B------:R-:W-:Y:S01]  /*1170*/  FFMA R6, R6, UR9, -R41.reuse ;  /* 0x0000000906067c23 */ /* 0x100fe20008000829 */
[--C-:B------:R-:W-:Y:S01]  /*1180*/  FFMA R39, R39, UR9, -R41.reuse ;  /* 0x0000000927277c23 */ /* 0x100fe20008000829 */
[----:B--2---:R-:W-:Y:S01]  /*1190*/  @!P6 FMUL R43, R43, R43 ;  /* 0x0000002b2b2be220 */ /* 0x004fe20000400000 */
[----:B------:R-:W-:Y:S01]  /*11a0*/  FSETP.GEU.AND P6, PT, R30, -126, PT ;  /* 0xc2fc00001e00780b */ /* 0x000fe20003fce000 */
[----:B------:R-:W-:Y:S01]  /*11b0*/  @!P5 FMUL R36, R36, 0.5 ;  /* 0x3f0000002424d820 */ /* 0x000fe20000400000 */
[----:B------:R-:W2:Y:S01]  /*11c0*/  MUFU.EX2 R10, R25 ;  /* 0x00000019000a7308 */ /* 0x000ea20000000800 */
[----:B0-----:R-:W-:Y:S01]  /*11d0*/  FMUL R42, R27, 1.4426950216293334961 ;  /* 0x3fb8aa3b1b2a7820 */ /* 0x001fe20000400000 */
[----:B------:R-:W-:Y:S01]  /*11e0*/  FMUL R6, R6, 1.4426950216293334961 ;  /* 0x3fb8aa3b06067820 */ /* 0x000fe20000400000 */
[----:B------:R-:W-:Y:S01]  /*11f0*/  FMUL R39, R39, 1.4426950216293334961 ;  /* 0x3fb8aa3b27277820 */ /* 0x000fe20000400000 */
[--C-:B------:R-:W-:Y:S01]  /*1200*/  FFMA R7, R7, UR9, -R41.reuse ;  /* 0x0000000907077c23 */ /* 0x100fe20008000829 */
[----:B------:R-:W-:Y:S01]  /*1210*/  FFMA R40, R40, UR9, -R41 ;  /* 0x0000000928287c23 */ /* 0x000fe20008000829 */
[----:B------:R-:W-:Y:S01]  /*1220*/  FADD R20, -R41, R20 ;  /* 0x0000001429147221 */ /* 0x000fe20000000100 */
[----:B-1----:R-:W-:Y:S01]  /*1230*/  @!P4 FMUL R11, R11, R11 ;  /* 0x0000000b0b0bc220 */ /* 0x002fe20000400000 */
[----:B------:R0:W1:Y:S01]  /*1240*/  MUFU.EX2 R26, R36 ;  /* 0x00000024001a7308 */ /* 0x0000620000000800 */
[----:B------:R-:W-:Y:S01]  /*1250*/  BAR.SYNC.DEFER_BLOCKING 0x0 ;  /* 0x0000000000007b1d */ /* 0x000fe20000010000 */
[----:B------:R-:W-:Y:S01]  /*1260*/  FSETP.GEU.AND P4, PT, R35, -126, PT ;  /* 0xc2fc00002300780b */ /* 0x000fe20003f8e000 */
[----:B------:R-:W-:Y:S01]  /*1270*/  @!P6 FMUL R30, R30, 0.5 ;  /* 0x3f0000001e1ee820 */ /* 0x000fe20000400000 */
[----:B------:R-:W-:Y:S01]  /*1280*/  FMUL R7, R7, 1.4426950216293334961 ;  /* 0x3fb8aa3b07077820 */ /* 0x000fe20000400000 */
[----:B------:R-:W-:Y:S01]  /*1290*/  FMUL R40, R40, 1.4426950216293334961 ;  /* 0x3fb8aa3b28287820 */ /* 0x000fe20000400000 */
[----:B--2---:R-:W-:-:S02]  /*12a0*/  @!P3 FMUL R10, R10, R10 ;  /* 0x0000000a0a0ab220 */ /* 0x004fc40000400000 */
[----:B------:R2:W3:Y:S01]  /*12b0*/  MUFU.EX2 R25, R30 ;  /* 0x0000001e00197308 */ /* 0x0004e20000000800 */
[----:B------:R-:W-:Y:S01]  /*12c0*/  FSETP.GEU.AND P3, PT, R44, -126, PT ;  /* 0xc2fc00002c00780b */ /* 0x000fe20003f6e000 */
[----:B0-----:R-:W-:Y:S01]  /*12d0*/  FADD R36, R43, R8 ;  /* 0x000000082b247221 */ /* 0x001fe20000000000 */
[----:B-1----:R-:W-:Y:S01]  /*12e0*/  @!P5 FMUL R26, R26, R26 ;  /* 0x0000001a1a1ad220 */ /* 0x002fe20000400000 */
[----:B------:R-:W-:-:S03]  /*12f0*/  FSETP.GEU.AND P5, PT, R34, -126, PT ;  /* 0xc2fc00002200780b */ /* 0x000fc60003fae000 */
[----:B------:R-:W-:Y:S01]  /*1300*/  @!P4 FMUL R35, R35, 0.5 ;  /* 0x3f0000002323c820 */ /* 0x000fe20000400000 */
[----:B--2---:R-:W-:Y:S01]  /*1310*/  FMUL R30, R29, 1.4426950216293334961 ;  /* 0x3fb8aa3b1d1e7820 */ /* 0x004fe20000400000 */
[----:B------:R-:W-:Y:S02]  /*1320*/  FFMA R29, R14, UR9, -R41 ;  /* 0x000000090e1d7c23 */ /* 0x000fe40008000829 */
[----:B------:R0:W1:Y:S03]  /*1330*/  MUFU.EX2 R28, R35 ;  /* 0x00000023001c7308 */ /* 0x0000660000000800 */
[----:B------:R-:W-:Y:S01]  /*1340*/  @!P3 FMUL R44, R44, 0.5 ;  /* 0x3f0000002c2cb820 */ /* 0x000fe20000400000 */
[----:B---3--:R-:W-:Y:S01]  /*1350*/  @!P6 FMUL R25, R25, R25 ;  /* 0x000000191919e220 */ /* 0x008fe20000400000 */
[----:B------:R-:W-:Y:S01]  /*1360*/  FSETP.GEU.AND P6, PT, R42, -126, PT ;  /* 0xc2fc00002a00780b */ /* 0x000fe20003fce000 */
[----:B------:R-:W-:-:S02]  /*1370*/  FMUL R29, R29, 1.4426950216293334961 ;  /* 0x3fb8aa3b1d1d7820 */ /* 0x000fc40000400000 */
[----:B------:R-:W2:Y:S01]  /*1380*/  MUFU.EX2 R27, R44 ;  /* 0x0000002c001b7308 */ /* 0x000ea20000000800 */
[----:B------:R-:W-:Y:S01]  /*1390*/  @!P5 FMUL R34, R34, 0.5 ;  /* 0x3f0000002222d820 */ /* 0x000fe20000400000 */
[----:B0-----:R-:W-:-:S04]  /*13a0*/  FADD R35, R9, R36 ;  /* 0x0000002409237221 */ /* 0x001fc80000000000 */
[----:B------:R-:W-:Y:S01]  /*13b0*/  FADD R36, R10, R35 ;  /* 0x000000230a247221 */ /* 0x000fe20000000000 */
[----:B-1----:R-:W-:-:S03]  /*13c0*/  @!P4 FMUL R28, R28, R28 ;  /* 0x0000001c1c1cc220 */ /* 0x002fc60000400000 */
[----:B------:R-:W-:Y:S01]  /*13d0*/  @!P6 FMUL R42, R42, 0.5 ;  /* 0x3f0000002a2ae820 */ /* 0x000fe20000400000 */
[----:B------:R0:W1:Y:S01]  /*13e0*/  MUFU.EX2 R14, R34 ;  /* 0x00000022000e7308 */ /* 0x0000620000000800 */
[----:B------:R-:W-:Y:S01]  /*13f0*/  FSETP.GEU.AND P4, PT, R33, -126, PT ;  /* 0xc2fc00002100780b */ /* 0x000fe20003f8e000 */
[----:B------:R-:W-:Y:S01]  /*1400*/  FADD R36, R11, R36 ;  /* 0x000000240b247221 */ /* 0x000fe20000000000 */
[----:B--2---:R-:W-:Y:S01]  /*1410*/  @!P3 FMUL R27, R27, R27 ;  /* 0x0000001b1b1bb220 */ /* 0x004fe20000400000 */
[----:B------:R-:W-:-:S04]  /*1420*/  FSETP.GEU.AND P3, PT, R30, -126, PT ;  /* 0xc2fc00001e00780b */ /* 0x000fc80003f6e000 */
[----:B------:R-:W2:Y:S01]  /*1430*/  MUFU.EX2 R8, R42 ;  /* 0x0000002a00087308 */ /* 0x000ea20000000800 */
[----:B0-----:R-:W-:Y:S01]  /*1440*/  FMUL R34, R13, 1.4426950216293334961 ;  /* 0x3fb8aa3b0d227820 */ /* 0x001fe20000400000 */
[----:B------:R-:W-:Y:S01]  /*1450*/  FFMA R13, R12, UR9, -R41 ;  /* 0x000000090c0d7c23 */ /* 0x000fe20008000829 */
[----:B------:R-:W-:-:S03]  /*1460*/  FADD R35, R25, R36 ;  /* 0x0000002419237221 */ /* 0x000fc60000000000 */
[----:B------:R-:W-:Y:S01]  /*1470*/  @!P4 FMUL R33, R33, 0.5 ;  /* 0x3f0000002121c820 */ /* 0x000fe20000400000 */
[----:B-1----:R-:W-:Y:S01]  /*1480*/  @!P5 FMUL R14, R14, R14 ;  /* 0x0000000e0e0ed220 */ /* 0x002fe20000400000 */
[----:B------:R-:W-:Y:S01]  /*1490*/  FSETP.GEU.AND P5, PT, R32, -126, PT ;  /* 0xc2fc00002000780b */ /* 0x000fe20003fae000 */
[----:B------:R-:W-:Y:S01]  /*14a0*/  FMUL R25, R13, 1.4426950216293334961 ;  /* 0x3fb8aa3b0d197820 */ /* 0x000fe20000400000 */
[----:B------:R-:W0:Y:S01]  /*14b0*/  MUFU.EX2 R10, R33 ;  /* 0x00000021000a7308 */ /* 0x000e220000000800 */
[----:B------:R-:W-:Y:S01]  /*14c0*/  @!P3 FMUL R30, R30, 0.5 ;  /* 0x3f0000001e1eb820 */ /* 0x000fe20000400000 */
[----:B--2---:R-:W-:Y:S01]  /*14d0*/  @!P6 FMUL R8, R8, R8 ;  /* 0x000000080808e220 */ /* 0x004fe20000400000 */
[----:B------:R-:W-:-:S05]  /*14e0*/  FSETP.GEU.AND P6, PT, R29, -126, PT ;  /* 0xc2fc00001d00780b */ /* 0x000fca0003fce000 */
[----:B------:R1:W2:Y:S03]  /*14f0*/  MUFU.EX2 R9, R30 ;  /* 0x0000001e00097308 */ /* 0x0002a60000000800 */
[----:B------:R-:W-:Y:S01]  /*1500*/  @!P5 FMUL R32, R32, 0.5 ;  /* 0x3f0000002020d820 */ /* 0x000fe20000400000 */
[----:B0-----:R-:W-:-:S04]  /*1510*/  @!P4 FMUL R10, R10, R10 ;  /* 0x0000000a0a0ac220 */ /* 0x001fc80000400000 */
[----:B------:R-:W0:Y:S01]  /*1520*/  MUFU.EX2 R12, R32 ;  /* 0x00000020000c7308 */ /* 0x000e220000000800 */
[----:B------:R-:W-:Y:S01]  /*1530*/  FSETP.GEU.AND P4, PT, R31, -126, PT ;  /* 0xc2fc00001f00780b */ /* 0x000fe20003f8e000 */
[----:B-1----:R-:W-:Y:S01]  /*1540*/  FADD R30, R26, R35 ;  /* 0x000000231a1e7221 */ /* 0x002fe20000000000 */
[----:B------:R-:W-:Y:S01]  /*1550*/  @!P6 FMUL R29, R29, 0.5 ;  /* 0x3f0000001d1de820 */ /* 0x000fe20000400000 */
[----:B------:R-:W-:Y:S01]  /*1560*/  FMUL R26, R17, 1.4426950216293334961 ;  /* 0x3fb8aa3b111a7820 */ /* 0x000fe20000400000 */
[----:B------:R-:W-:Y:S01]  /*1570*/  FFMA R17, R15, UR9, -R41 ;  /* 0x000000090f117c23 */ /* 0x000fe20008000829 */
[----:B------:R-:W-:Y:S01]  /*1580*/  FADD R27, R27, R30 ;  /* 0x0000001e1b1b7221 */ /* 0x000fe20000000000 */
[----:B--2---:R-:W-:Y:S01]  /*1590*/  @!P3 FMUL R9, R9, R9 ;  /* 0x000000090909b220 */ /* 0x004fe20000400000 */
[----:B------:R-:W1:Y:S01]  /*15a0*/  MUFU.EX2 R11, R29 ;  /* 0x0000001d000b7308 */ /* 0x000e620000000800 */
[----:B------:R-:W-:Y:S01]  /*15b0*/  FSETP.GEU.AND P3, PT, R34, -126, PT ;  /* 0xc2fc00002200780b */ /* 0x000fe20003f6e000 */
[----:B------:R-:W-:Y:S01]  /*15c0*/  FMUL R17, R17, 1.4426950216293334961 ;  /* 0x3fb8aa3b11117820 */ /* 0x000fe20000400000 */
[----:B------:R-:W-:-:S03]  /*15d0*/  FADD R27, R28, R27 ;  /* 0x0000001b1c1b7221 */ /* 0x000fc60000000000 */
[----:B------:R-:W-:Y:S01]  /*15e0*/  @!P4 FMUL R31, R31, 0.5 ;  /* 0x3f0000001f1fc820 */ /* 0x000fe20000400000 */
[----:B0-----:R-:W-:Y:S01]  /*15f0*/  @!P5 FMUL R12, R12, R12 ;  /* 0x0000000c0c0cd220 */ /* 0x001fe20000400000 */
[----:B------:R-:W-:Y:S01]  /*1600*/  FSETP.GEU.AND P5, PT, R26, -126, PT ;  /* 0xc2fc00001a00780b */ /* 0x000fe20003fae000 */
[----:B------:R-:W-:Y:S01]  /*1610*/  FADD R27, R8, R27 ;  /* 0x0000001b081b7221 */ /* 0x000fe20000000000 */
[----:B------:R-:W0:Y:S03]  /*1620*/  MUFU.EX2 R15, R31 ;  /* 0x0000001f000f7308 */ /* 0x000e260000000800 */
[----:B------:R-:W-:Y:S01]  /*1630*/  FADD R14, R14, R27 ;  /* 0x0000001b0e0e7221 */ /* 0x000fe20000000000 */
[----:B------:R-:W-:Y:S01]  /*1640*/  @!P3 FMUL R34, R34, 0.5 ;  /* 0x3f0000002222b820 */ /* 0x000fe20000400000 */
[----:B-1----:R-:W-:Y:S01]  /*1650*/  @!P6 FMUL R11, R11, R11 ;  /* 0x0000000b0b0be220 */ /* 0x002fe20000400000 */
[----:B------:R-:W-:Y:S01]  /*1660*/  FSETP.GEU.AND P6, PT, R25, -126, PT ;  /* 0xc2fc00001900780b */ /* 0x000fe20003fce000 */
[----:B------:R-:W-:Y:S01]  /*1670*/  FADD R9, R9, R14 ;  /* 0x0000000e09097221 */ /* 0x000fe20000000000 */
[----:B------:R-:W1:Y:S03]  /*1680*/  MUFU.EX2 R13, R34 ;  /* 0x00000022000d7308 */ /* 0x000e660000000800 */
[----:B------:R-:W-:Y:S01]  /*1690*/  @!P5 FMUL R26, R26, 0.5 ;  /* 0x3f0000001a1ad820 */ /* 0x000fe20000400000 */
[----:B------:R-:W-:Y:S01]  /*16a0*/  FADD R10, R10, R9 ;  /* 0x000000090a0a7221 */ /* 0x000fe20000000000 */
[----:B0-----:R-:W-:Y:S01]  /*16b0*/  @!P4 FMUL R15, R15, R15 ;  /* 0x0000000f0f0fc220 */ /* 0x001fe20000400000 */
[----:B------:R-:W-:-:S03]  /*16c0*/  FSETP.GEU.AND P4, PT, R16, -126, PT ;  /* 0xc2fc00001000780b */ /* 0x000fc60003f8e000 */
[----:B------:R-:W0:Y:S01]  /*16d0*/  MUFU.EX2 R26, R26 ;  /* 0x0000001a001a7308 */ /* 0x000e220000000800 */
[----:B------:R-:W-:Y:S01]  /*16e0*/  FADD R11, R11, R10 ;  /* 0x0000000a0b0b7221 */ /* 0x000fe20000000000 */
[----:B------:R-:W-:-:S03]  /*16f0*/  @!P6 FMUL R25, R25, 0.5 ;  /* 0x3f0000001919e820 */ /* 0x000fc60000400000 */
[----:B------:R-:W-:Y:S01]  /*1700*/  FADD R12, R12, R11 ;  /* 0x0000000b0c0c7221 */ /* 0x000fe20000000000 */
[----:B-1----:R-:W-:Y:S01]  /*1710*/  @!P3 FMUL R13, R13, R13 ;  /* 0x0000000d0d0db220 */ /* 0x002fe20000400000 */
[----:B------:R-:W-:Y:S01]  /*1720*/  FSETP.GEU.AND P3, PT, R17, -126, PT ;  /* 0xc2fc00001100780b */ /* 0x000fe20003f6e000 */
[----:B------:R-:W1:Y:S02]  /*1730*/  MUFU.EX2 R25, R25 ;  /* 0x0000001900197308 */ /* 0x000e640000000800 */
[----:B------:R-:W-:Y:S01]  /*1740*/  FADD R12, R13, R12 ;  /* 0x0000000c0d0c7221 */ /* 0x000fe20000000000 */
[----:B------:R-:W-:-:S03]  /*1750*/  @!P4 FMUL R16, R16, 0.5 ;  /* 0x3f0000001010c820 */ /* 0x000fc60000400000 */
[----:B------:R-:W-:Y:S01]  /*1760*/  FADD R12, R15, R12 ;  /* 0x0000000c0f0c7221 */ /* 0x000fe20000000000 */
[----:B0-----:R-:W-:Y:S01]  /*1770*/  @!P5 FMUL R26, R26, R26 ;  /* 0x0000001a1a1ad220 */ /* 0x001fe20000400000 */
[----:B------:R-:W-:Y:S01]  /*1780*/  FSETP.GEU.AND P5, PT, R19, -126, PT ;  /* 0xc2fc00001300780b */ /* 0x000fe20003fae000 */
[----:B------:R-:W0:Y:S03]  /*1790*/  MUFU.EX2 R16, R16 ;  /* 0x0000001000107308 */ /* 0x000e260000000800 */
[----:B------:R-:W-:Y:S01]  /*17a0*/  @!P3 FMUL R17, R17, 0.5 ;  /* 0x3f0000001111b820 */ /* 0x000fe20000400000 */
[----:B-1----:R-:W-:Y:S01]  /*17b0*/  @!P6 FMUL R25, R25, R25 ;  /* 0x000000191919e220 */ /* 0x002fe20000400000 */
[----:B------:R-:W-:-:S04]  /*17c0*/  FSETP.GEU.AND P6, PT, R18, -126, PT ;  /* 0xc2fc00001200780b */ /* 0x000fc80003fce000 */
[----:B------:R-:W1:Y:S01]  /*17d0*/  MUFU.EX2 R17, R17 ;  /* 0x0000001100117308 */ /* 0x000e620000000800 */
[----:B------:R-:W-:Y:S02]  /*17e0*/  FADD R25, R25, R12 ;  /* 0x0000000c19197221 */ /* 0x000fe40000000000 */
[----:B------:R-:W-:Y:S02]  /*17f0*/  @!P5 FMUL R19, R19, 0.5 ;  /* 0x3f0000001313d820 */ /* 0x000fe40000400000 */
[----:B------:R-:W-:Y:S01]  /*1800*/  FADD R26, R26, R25 ;  /* 0x000000191a1a7221 */ /* 0x000fe20000000000 */
[----:B0-----:R-:W-:Y:S01]  /*1810*/  @!P4 FMUL R16, R16, R16 ;  /* 0x000000101010c220 */ /* 0x001fe20000400000 */
[----:B------:R-:W-:Y:S02]  /*1820*/  FSETP.GEU.AND P4, PT, R37, -126, PT ;  /* 0xc2fc00002500780b */ /* 0x000fe40003f8e000 */
[----:B------:R-:W0:Y:S01]  /*1830*/  MUFU.EX2 R19, R19 ;  /* 0x0000001300137308 */ /* 0x000e220000000800 */
[----:B------:R-:W-:Y:S01]  /*1840*/  @!P6 FMUL R18, R18, 0.5 ;  /* 0x3f0000001212e820 */ /* 0x000fe20000400000 */
[----:B-1----:R-:W-:Y:S01]  /*1850*/  @!P3 FMUL R17, R17, R17 ;  /* 0x000000111111b220 */ /* 0x002fe20000400000 */
[----:B------:R-:W-:-:S05]  /*1860*/  FSETP.GEU.AND P3, PT, R4, -126, PT ;  /* 0xc2fc00000400780b */ /* 0x000fca0003f6e000 */
        /* <DEDUP_REMOVED lines=34> */
[----:B0-----:R-:W-:Y:S02]  /*1a90*/  @!P4 FMUL R39, R39, R39 ;  /* 0x000000272727c220 */ /* 0x001fe40000400000 */
[----:B------:R-:W0:Y:S01]  /*1aa0*/  MUFU.EX2 R5, R40 ;  /* 0x0000002800057308 */ /* 0x000e220000000800 */
[----:B------:R-:W-:Y:S01]  /*1ab0*/  ISETP.LE.AND P4, PT, R0, UR4, PT ;  /* 0x0000000400007c0c */ /* 0x000fe2000bf83270 */
[----:B------:R-:W-:Y:S01]  /*1ac0*/  @!P6 FMUL R7, R7, 0.5 ;  /* 0x3f0000000707e820 */ /* 0x000fe20000400000 */
[----:B-1----:R-:W-:-:S05]  /*1ad0*/  @!P3 FMUL R6, R6, R6 ;  /* 0x000000060606b220 */ /* 0x002fca0000400000 */
[----:B------:R-:W1:Y:S01]  /*1ae0*/  MUFU.EX2 R4, R7 ;  /* 0x0000000700047308 */ /* 0x000e620000000800 */
[----:B------:R-:W-:-:S04]  /*1af0*/  FADD R6, R6, R9 ;  /* 0x0000000906067221 */ /* 0x000fc80000000000 */
[----:B------:R-:W-:Y:S01]  /*1b00*/  FADD R39, R39, R6 ;  /* 0x0000000627277221 */ /* 0x000fe20000000000 */
[----:B0-----:R-:W-:Y:S01]  /*1b10*/  @!P5 FMUL R5, R5, R5 ;  /* 0x000000050505d220 */ /* 0x001fe20000400000 */
[----:B-1----:R-:W-:-:S04]  /*1b20*/  @!P6 FMUL R4, R4, R4 ;  /* 0x000000040404e220 */ /* 0x002fc80000400000 */
[----:B------:R-:W-:-:S04]  /*1b30*/  FADD R4, R4, R39 ;  /* 0x0000002704047221 */ /* 0x000fc80000000000 */
[----:B------:R-:W-:-:S05]  /*1b40*/  FADD R4, R5, R4 ;  /* 0x0000000405047221 */ /* 0x000fca0000000000 */
[----:B------:R-:W0:Y:S02]  /*1b50*/  SHFL.BFLY PT, R5, R4, 0x10, 0x1f ;  /* 0x0e001f0004057f89 */ /* 0x000e2400000e0000 */
[----:B0-----:R-:W-:-:S05]  /*1b60*/  FADD R5, R4, R5 ;  /* 0x0000000504057221 */ /* 0x001fca0000000000 */
        /* <DEDUP_REMOVED lines=8> */
[----:B------:R-:W-:Y:S01]  /*1bf0*/  @!P2 STS [R22+UR5], R9 ;  /* 0x000000091600a988 */ /* 0x000fe20008000805 */
[----:B------:R-:W-:Y:S06]  /*1c00*/  BAR.SYNC.DEFER_BLOCKING 0x0 ;  /* 0x0000000000007b1d */ /* 0x000fec0000010000 */
[----:B------:R-:W0:Y:S04]  /*1c10*/  @!P1 LDS R3, [R23] ;  /* 0x0000000017039984 */ /* 0x000e280000000800 */
[----:B0-----:R-:W0:Y:S02]  /*1c20*/  SHFL.BFLY PT, R4, R3, 0x8, 0x1f ;  /* 0x0d001f0003047f89 */ /* 0x001e2400000e0000 */
[----:B0-----:R-:W-:-:S05]  /*1c30*/  FADD R5, R3, R4 ;  /* 0x0000000403057221 */ /* 0x001fca0000000000 */
[----:B------:R-:W0:Y:S02]  /*1c40*/  SHFL.BFLY PT, R4, R5, 0x4, 0x1f ;  /* 0x0c801f0005047f89 */ /* 0x000e2400000e0000 */
[----:B0-----:R-:W-:-:S05]  /*1c50*/  FADD R6, R5, R4 ;  /* 0x0000000405067221 */ /* 0x001fca0000000000 */
[----:B------:R-:W0:Y:S02]  /*1c60*/  SHFL.BFLY PT, R7, R6, 0x2, 0x1f ;  /* 0x0c401f0006077f89 */ /* 0x000e2400000e0000 */
[----:B0-----:R-:W-:-:S05]  /*1c70*/  FADD R7, R6, R7 ;  /* 0x0000000706077221 */ /* 0x001fca0000000000 */
[----:B------:R-:W0:Y:S02]  /*1c80*/  SHFL.BFLY PT, R4, R7, 0x1, 0x1f ;  /* 0x0c201f0007047f89 */ /* 0x000e2400000e0000 */
[----:B0-----:R-:W-:Y:S01]  /*1c90*/  FADD R8, R7, R4 ;  /* 0x0000000407087221 */ /* 0x001fe20000000000 */
[----:B------:R-:W-:Y:S01]  /*1ca0*/  FMUL R4, R20, 1.4426950216293334961 ;  /* 0x3fb8aa3b14047820 */ /* 0x000fe20000400000 */
[----:B------:R-:W-:-:S03]  /*1cb0*/  MOV R20, R41 ;  /* 0x0000002900147202 */ /* 0x000fc60000000f00 */
[----:B------:R-:W-:Y:S01]  /*1cc0*/  @P0 STS [R23], R8 ;  /* 0x0000000817000388 */ /* 0x000fe20000000800 */
[----:B------:R-:W-:Y:S01]  /*1cd0*/  BAR.SYNC.DEFER_BLOCKING 0x0 ;  /* 0x0000000000007b1d */ /* 0x000fe20000010000 */
[----:B------:R-:W-:-:S13]  /*1ce0*/  FSETP.GEU.AND P3, PT, R4, -126, PT ;  /* 0xc2fc00000400780b */ /* 0x000fda0003f6e000 */
[----:B------:R-:W-:-:S04]  /*1cf0*/  @!P3 FMUL R4, R4, 0.5 ;  /* 0x3f0000000404b820 */ /* 0x000fc80000400000 */
[----:B------:R-:W0:Y:S01]  /*1d00*/  MUFU.EX2 R5, R4 ;  /* 0x0000000400057308 */ /* 0x000e220000000800 */
[----:B------:R-:W1:Y:S01]  /*1d10*/  LDS R10, [UR7] ;  /* 0x00000007ff0a7984 */ /* 0x000e620008000800 */
[----:B0-----:R-:W-:-:S04]  /*1d20*/  @!P3 FMUL R5, R5, R5 ;  /* 0x000000050505b220 */ /* 0x001fc80000400000 */
[----:B-1----:R-:W-:Y:S01]  /*1d30*/  FFMA R2, R5, R2, R10 ;  /* 0x0000000205027223 */ /* 0x002fe2000000000a */
[----:B------:R-:W-:Y:S06]  /*1d40*/  @!P4 BRA `(.L_x_1) ;  /* 0xffffffe40024c947 */ /* 0x000fec000383ffff */
.L_x_0:
[----:B------:R-:W-:Y:S01]  /*1d50*/  MOV R6, R2 ;  /* 0x0000000200067202 */ /* 0x000fe20000000f00 */
[----:B------:R-:W1:Y:S01]  /*1d60*/  S2R R7, SR_TID.X ;  /* 0x0000000000077919 */ /* 0x000e620000002100 */
[----:B------:R-:W-:Y:S01]  /*1d70*/  MOV R5, 0x3e055027 ;  /* 0x3e05502700057802 */ /* 0x000fe20000000f00 */
[----:B------:R-:W-:Y:S01]  /*1d80*/  USHF.R.S32.HI UR4, URZ, 0x1f, UR6 ;  /* 0x0000001f3f047899 */ /* 0x000fe20008011406 */
[----:B------:R-:W-:Y:S01]  /*1d90*/  FSETP.GEU.AND P0, PT, R6, 1.175494350822287508e-38, PT ;  /* 0x008000000600780b */ /* 0x000fe20003f0e000 */
[----:B------:R-:W-:Y:S01]  /*1da0*/  USHF.L.U32 UR9, UR6, 0x2, URZ ;  /* 0x0000000206097899 */ /* 0x000fe2000800063f */
[----:B------:R-:W-:Y:S01]  /*1db0*/  ULDC.64 UR14, c[0x0][0x218] ;  /* 0x00008600000e7ab9 */ /* 0x000fe20000000a00 */
[----:B------:R-:W-:Y:S01]  /*1dc0*/  ULDC.64 UR16, c[0x0][0x230] ;  /* 0x00008c0000107ab9 */ /* 0x000fe20000000a00 */
[----:B------:R-:W-:Y:S02]  /*1dd0*/  USHF.L.U64.HI UR10, UR6, 0x2, UR4 ;  /* 0x00000002060a7899 */ /* 0x000fe40008010204 */
[----:B------:R-:W-:-:S02]  /*1de0*/  UIADD3 UR7, UP0, UR9, UR14, URZ ;  /* 0x0000000e09077290 */ /* 0x000fc4000ff1e03f */
[----:B------:R-:W-:Y:S02]  /*1df0*/  ULEA UR5, UP1, UR6, UR16, 0x3 ;  /* 0x0000001006057291 */ /* 0x000fe4000f82183f */
[----:B------:R-:W-:-:S03]  /*1e00*/  UIADD3.X UR8, UR10, UR15, URZ, UP0, !UPT ;  /* 0x0000000f0a087290 */ /* 0x000fc600087fe43f */
[----:B------:R-:W-:Y:S01]  /*1e10*/  @!P0 FMUL R6, R6, 8388608 ;  /* 0x4b00000006068820 */ /* 0x000fe20000400000 */
[----:B------:R-:W-:-:S04]  /*1e20*/  ULEA.HI.X UR4, UR6, UR17, UR4, 0x3, UP1 ;  /* 0x0000001106047291 */ /* 0x000fc800088f1c04 */
[----:B------:R-:W-:-:S04]  /*1e30*/  IADD3 R2, R6, -0x3f2aaaab, RZ ;  /* 0xc0d5555506027810 */ /* 0x000fc80007ffe0ff */
[----:B------:R-:W-:-:S04]  /*1e40*/  LOP3.LUT R3, R2, 0xff800000, RZ, 0xc0, !PT ;  /* 0xff80000002037812 */ /* 0x000fc800078ec0ff */
[----:B------:R-:W-:Y:S02]  /*1e50*/  IADD3 R2, R6, -R3, RZ ;  /* 0x8000000306027210 */ /* 0x000fe40007ffe0ff */
[----:B------:R-:W-:Y:S02]  /*1e60*/  I2FP.F32.S32 R3, R3 ;  /* 0x0000000300037245 */ /* 0x000fe40000201400 */
[----:B-1----:R-:W-:Y:S01]  /*1e70*/  ISETP.NE.AND P1, PT, R7, RZ, PT ;  /* 0x000000ff0700720c */ /* 0x002fe20003f25270 */
[----:B------:R-:W-:Y:S01]  /*1e80*/  FADD R4, R2, -1 ;  /* 0xbf80000002047421 */ /* 0x000fe20000000000 */
[----:B------:R-:W-:Y:S02]  /*1e90*/  FSEL R2, RZ, -23, P0 ;  /* 0xc1b80000ff027808 */ /* 0x000fe40000000000 */
[----:B------:R-:W-:Y:S01]  /*1ea0*/  ISETP.GE.U32.AND P0, PT, R6, 0x7f800000, PT ;  /* 0x7f8000000600780c */ /* 0x000fe20003f06070 */
[----:B------:R-:W-:Y:S02]  /*1eb0*/  FFMA.FTZ R5, R4, -R5, 0.14084610342979431152 ;  /* 0x3e1039f604057423 */ /* 0x000fe40000010805 */
[----:B------:R-:W-:-:S02]  /*1ec0*/  FFMA.FTZ R2, R3, 1.1920928955078125e-07, R2 ;  /* 0x3400000003027823 */ /* 0x000fc40000010002 */
[----:B------:R-:W-:-:S04]  /*1ed0*/  FFMA.FTZ R5, R4, R5, -0.12148627638816833496 ;  /* 0xbdf8cdcc04057423 */ /* 0x000fc80000010005 */
[----:B------:R-:W-:-:S04]  /*1ee0*/  FFMA.FTZ R5, R4, R5, 0.13980610668659210205 ;  /* 0x3e0f295504057423 */ /* 0x000fc80000010005 */
[----:B------:R-:W-:Y:S01]  /*1ef0*/  FFMA.FTZ R5, R4, R5, -0.16684235632419586182 ;  /* 0xbe2ad8b904057423 */ /* 0x000fe20000010005 */
[----:B------:R-:W-:-:S03]  /*1f00*/  @P0 MOV R3, 0x7f800000 ;  /* 0x7f80000000030802 */ /* 0x000fc60000000f00 */
[----:B------:R-:W-:-:S04]  /*1f10*/  FFMA.FTZ R5, R4, R5, 0.20012299716472625732 ;  /* 0x3e4ced0b04057423 */ /* 0x000fc80000010005 */
[----:B------:R-:W-:-:S04]  /*1f20*/  FFMA.FTZ R5, R4, R5, -0.24999669194221496582 ;  /* 0xbe7fff2204057423 */ /* 0x000fc80000010005 */
[----:B------:R-:W-:-:S04]  /*1f30*/  FFMA.FTZ R5, R4, R5, 0.33333182334899902344 ;  /* 0x3eaaaa7804057423 */ /* 0x000fc80000010005 */
[----:B------:R-:W-:-:S04]  /*1f40*/  FFMA.FTZ R5, R4, R5, -0.5 ;  /* 0xbf00000004057423 */ /* 0x000fc80000010005 */
[----:B------:R-:W-:-:S04]  /*1f50*/  FMUL R5, R4, R5 ;  /* 0x0000000504057220 */ /* 0x000fc80000400000 */
[----:B------:R-:W-:Y:S01]  /*1f60*/  FFMA.FTZ R5, R4, R5, R4 ;  /* 0x0000000504057223 */ /* 0x000fe20000010004 */
[----:B------:R-:W-:-:S03]  /*1f70*/  MOV R4, UR7 ;  /* 0x0000000700047c02 */ /* 0x000fc60008000f00 */
[----:B------:R-:W-:Y:S01]  /*1f80*/  FFMA.FTZ R2, R2, 0.69314718246459960938, R5 ;  /* 0x3f31721802027823 */ /* 0x000fe20000010005 */
[C---:B------:R-:W-:Y:S01]  /*1f90*/  @P0 FFMA.FTZ R2, R6.reuse, R3, +INF ;  /* 0x7f80000006020423 */ /* 0x040fe20000010003 */
[----:B------:R-:W-:Y:S02]  /*1fa0*/  FSETP.NEU.AND P0, PT, R6, RZ, PT ;  /* 0x000000ff0600720b */ /* 0x000fe40003f0d000 */
[----:B------:R-:W-:Y:S02]  /*1fb0*/  MOV R5, UR8 ;  /* 0x0000000800057c02 */ /* 0x000fe40008000f00 */
[----:B------:R-:W-:Y:S02]  /*1fc0*/  FSEL R6, R2, -INF , P0 ;  /* 0xff80000002067808 */ /* 0x000fe40000000000 */
[----:B------:R-:W-:Y:S01]  /*1fd0*/  MOV R2, UR5 ;  /* 0x0000000500027c02 */ /* 0x000fe20008000f00 */
[----:B------:R-:W-:Y:S01]  /*1fe0*/  ULDC UR5, c[0x0][0x244] ;  /* 0x0000910000057ab9 */ /* 0x000fe20000000800 */
[----:B------:R-:W-:Y:S01]  /*1ff0*/  MOV R3, UR4 ;  /* 0x0000000400037c02 */ /* 0x000fe20008000f00 */
[----:B------:R-:W-:-:S05]  /*2000*/  FADD R41, R6, R41 ;  /* 0x0000002906297221 */ /* 0x000fca0000000000 */
[----:B------:R1:W-:Y:S04]  /*2010*/  @!P1 STG.E desc[UR18][R4.64], R41 ;  /* 0x0000002904009986 */ /* 0x0003e8000c101912 */
[----:B------:R-:W3:Y:S01]  /*2020*/  LDG.E.64 R2, desc[UR18][R2.64] ;  /* 0x0000001202027981 */ /* 0x000ee2000c1e1b00 */
[----:B------:R-:W-:Y:S01]  /*2030*/  USHF.R.S32.HI UR4, URZ, 0x1f, UR5 ;  /* 0x0000001f3f047899 */ /* 0x000fe20008011405 */
[----:B------:R-:W-:Y:S02]  /*2040*/  MOV R7, RZ ;  /* 0x000000ff00077202 */ /* 0x000fe40000000f00 */
[----:B------:R-:W-:Y:S02]  /*2050*/  MOV R9, RZ ;  /* 0x000000ff00097202 */ /* 0x000fe40000000f00 */
[----:B---3--:R-:W-:-:S04]  /*2060*/  ISETP.NE.U32.AND P0, PT, R2, UR5, PT ;  /* 0x0000000502007c0c */ /* 0x008fc8000bf05070 */
[----:B------:R-:W-:-:S13]  /*2070*/  ISETP.NE.AND.EX P0, PT, R3, UR4, PT, P0 ;  /* 0x0000000403007c0c */ /* 0x000fda000bf05300 */
[----:B-1----:R-:W-:Y:S05]  /*2080*/  @!P0 BRA `(.L_x_2) ;  /* 0x00000000004c8947 */ /* 0x002fea0003800000 */
[----:B------:R-:W-:Y:S02]  /*2090*/  ULDC UR5, c[0x0][0x24c] ;  /* 0x0000930000057ab9 */ /* 0x000fe40000000800 */
[----:B------:R-:W-:Y:S02]  /*20a0*/  USHF.R.S32.HI UR4, URZ, 0x1f, UR5 ;  /* 0x0000001f3f047899 */ /* 0x000fe40008011405 */
[----:B------:R-:W-:Y:S02]  /*20b0*/  IADD3 R5, P0, R2, -UR5, RZ ;  /* 0x8000000502057c10 */ /* 0x000fe4000ff1e0ff */
[----:B------:R-:W-:Y:S02]  /*20c0*/  SHF.R.S32.HI R2, RZ, 0x1f, R0 ;  /* 0x0000001fff027819 */ /* 0x000fe40000011400 */
[----:B------:R-:W-:Y:S01]  /*20d0*/  IADD3.X R3, R3, ~UR4, RZ, P0, !PT ;  /* 0x8000000403037c10 */ /* 0x000fe200087fe4ff */
[----:B------:R-:W-:Y:S01]  /*20e0*/  HFMA2.MMA R7, -RZ, RZ, 0, 0 ;  /* 0x00000000ff077435 */ /* 0x000fe200000001ff */
[----:B------:R-:W-:Y:S01]  /*20f0*/  ISETP.GE.U32.AND P0, PT, R5, R0, PT ;  /* 0x000000000500720c */ /* 0x000fe20003f06070 */
[----:B------:R-:W-:-:S03]  /*2100*/  ULDC UR4, c[0x0][0x240] ;  /* 0x0000900000047ab9 */ /* 0x000fc60000000800 */
[----:B------:R-:W-:-:S04]  /*2110*/  ISETP.GE.AND.EX P0, PT, R3, R2, PT, P0 ;  /* 0x000000020300720c */ /* 0x000fc80003f06300 */
[----:B------:R-:W-:-:S13]  /*2120*/  ISETP.LT.OR P0, PT, R3, RZ, P0 ;  /* 0x000000ff0300720c */ /* 0x000fda0000701670 */
[----:B------:R-:W-:-:S04]  /*2130*/  @!P0 LEA R2, P2, R5, UR11, 0x1 ;  /* 0x0000000b05028c11 */ /* 0x000fc8000f8408ff */
[----:B------:R-:W-:Y:S02]  /*2140*/  @!P0 LEA.HI.X R3, R5, UR12, R3, 0x1, P2 ;  /* 0x0000000c05038c11 */ /* 0x000fe400090f0c03 */
[----:B------:R-:W1:Y:S03]  /*2150*/  @!P0 LDC R5, c[0x0][0x23c] ;  /* 0x00008f00ff058b82 */ /* 0x000e660000000800 */
[----:B------:R-:W3:Y:S01]  /*2160*/  @!P0 LDG.E.U16 R2, desc[UR18][R2.64] ;  /* 0x0000001202028981 */ /* 0x000ee2000c1e1500 */
[----:B------:R-:W-:-:S04]  /*2170*/  FMUL R4, R41, UR4 ;  /* 0x0000000429047c20 */ /* 0x000fc80008400000 */
[----:B------:R-:W-:Y:S01]  /*2180*/  FMUL R9, R41, R4 ;  /* 0x0000000429097220 */ /* 0x000fe20000400000 */
[----:B---3--:R-:W-:-:S05]  /*2190*/  @!P0 SHF.L.U32 R0, R2, 0x10, RZ ;  /* 0x0000001002008819 */ /* 0x008fca00000006ff */
[----:B-1----:R-:W-:-:S04]  /*21a0*/  @!P0 FFMA R7, R0, -R5, R41 ;  /* 0x8000000500078223 */ /* 0x002fc80000000029 */
[----:B------:R-:W-:-:S07]  /*21b0*/  FFMA R7, R41, R4, R7 ;  /* 0x0000000429077223 */ /* 0x000fce0000000007 */
.L_x_2:
[----:B------:R-:W-:Y:S01]  /*21c0*/  ULDC.64 UR6, c[0x0][0x210] ;  /* 0x0000840000067ab9 */ /* 0x000fe20000000a00 */
[----:B------:R-:W-:Y:S01]  /*21d0*/  ULDC.64 UR12, c[0x0][0x220] ;  /* 0x00008800000c7ab9 */ /* 0x000fe20000000a00 */
[----:B------:R-:W-:-:S04]  /*21e0*/  UIADD3 UR5, UP0, UR9, UR6, URZ ;  /* 0x0000000609057290 */ /* 0x000fc8000ff1e03f */
[----:B------:R-:W-:Y:S02]  /*21f0*/  UIADD3.X UR6, UR10, UR7, URZ, UP0, !UPT ;  /* 0x000000070a067290 */ /* 0x000fe400087fe43f */
[----:B------:R-:W-:Y:S01]  /*2200*/  MOV R2, UR5 ;  /* 0x0000000500027c02 */ /* 0x000fe20008000f00 */
[----:B------:R-:W-:-:S03]  /*2210*/  UIADD3 UR4, UP0, UR9, UR12, URZ ;  /* 0x0000000c09047290 */ /* 0x000fc6000ff1e03f */
[----:B------:R-:W-:Y:S01]  /*2220*/  MOV R3, UR6 ;  /* 0x0000000600037c02 */ /* 0x000fe20008000f00 */
[----:B------:R-:W-:-:S04]  /*2230*/  UIADD3.X UR5, UR10, UR13, URZ, UP0, !UPT ;  /* 0x0000000d0a057290 */ /* 0x000fc800087fe43f */
[----:B------:R1:W-:Y:S01]  /*2240*/  @!P1 STG.E desc[UR18][R2.64], R7 ;  /* 0x0000000702009986 */ /* 0x0003e2000c101912 */
[----:B------:R-:W-:Y:S07]  /*2250*/  @P1 EXIT ;  /* 0x000000000000194d */ /* 0x000fee0003800000 */
[----:B-1----:R-:W-:Y:S02]  /*2260*/  MOV R2, UR4 ;  /* 0x0000000400027c02 */ /* 0x002fe40008000f00 */
[----:B------:R-:W-:-:S05]  /*2270*/  MOV R3, UR5 ;  /* 0x0000000500037c02 */ /* 0x000fca0008000f00 */
[----:B------:R-:W-:Y:S01]  /*2280*/  STG.E desc[UR18][R2.64], R9 ;  /* 0x0000000902007986 */ /* 0x000fe2000c101912 */
[----:B------:R-:W-:Y:S05]  /*2290*/  EXIT ;  /* 0x000000000000794d */ /* 0x000fea0003800000 */
.L_x_3:
[----:B------:R-:W-:-:S00]  /*22a0*/  BRA `(.L_x_3) ;  /* 0xfffffffc00fc7947 */ /* 0x000fc0000383ffff */
[----:B------:R-:W-:-:S00]  /*22b0*/  NOP ;  /* 0x0000000000007918 */ /* 0x000fc00000000000 */
        /* <DEDUP_REMOVED lines=12> */
.L_x_4:


//--------------------- .nv.global.init           --------------------------
	.section	.nv.global.init,"aw",@progbits
.nv.global.init:
	.type		_$_str,@object
	.size		_$_str,(.L_0 - _$_str)
_$_str:
        /*0000*/ 	.byte	0x5f, 0x5f, 0x43, 0x55, 0x44, 0x41, 0x5f, 0x46, 0x54, 0x5a, 0x00
.L_0:


//--------------------- .nv.shared.cross_entropy_fwd_kernel --------------------------
	.section	.nv.shared.cross_entropy_fwd_kernel,"aw",@nobits
	.sectionflags	@""
	.align	16
	.zero		1024


//--------------------- .nv.constant0.cross_entropy_fwd_kernel --------------------------
	.section	.nv.constant0.cross_entropy_fwd_kernel,"a",@progbits
	.sectionflags	@""
	.align	4
.nv.constant0.cross_entropy_fwd_kernel:
	.zero		600
